//
// Generated by NVIDIA NVVM Compiler
//
// Compiler Build ID: CL-36424714
// Cuda compilation tools, release 13.0, V13.0.88
// Based on NVVM 20.0.0
//

.version 9.0
.target sm_100
.address_size 64

	// .globl	_Z35nvfp4_18layer_persistent_mlp_kernelPKfPfPK12LayerWeights
.const .align 4 .b8 NVFP4_LUT[64] = {0, 0, 0, 0, 0, 0, 0, 63, 0, 0, 128, 63, 0, 0, 192, 63, 0, 0, 0, 64, 0, 0, 64, 64, 0, 0, 128, 64, 0, 0, 192, 64, 0, 0, 0, 128, 0, 0, 0, 191, 0, 0, 128, 191, 0, 0, 192, 191, 0, 0, 0, 192, 0, 0, 64, 192, 0, 0, 128, 192, 0, 0, 192, 192};
.extern .shared .align 16 .b8 shared_mem[];

.visible .entry _Z35nvfp4_18layer_persistent_mlp_kernelPKfPfPK12LayerWeights(
	.param .u64 .ptr .align 1 _Z35nvfp4_18layer_persistent_mlp_kernelPKfPfPK12LayerWeights_param_0,
	.param .u64 .ptr .align 1 _Z35nvfp4_18layer_persistent_mlp_kernelPKfPfPK12LayerWeights_param_1,
	.param .u64 .ptr .align 1 _Z35nvfp4_18layer_persistent_mlp_kernelPKfPfPK12LayerWeights_param_2
)
{
	.reg .pred 	%p<9>;
	.reg .b16 	%rs<49>;
	.reg .b32 	%r<76>;
	.reg .b32 	%f<135>;
	.reg .b64 	%rd<103>;

	ld.param.u64 	%rd4, [_Z35nvfp4_18layer_persistent_mlp_kernelPKfPfPK12LayerWeights_param_0];
	mov.u32 	%r1, %tid.x;
	shl.b32 	%r2, %r1, 3;
	setp.gt.u32 	%p1, %r1, 255;
	shl.b32 	%r25, %r1, 5;
	mov.u32 	%r66, shared_mem;
	add.s32 	%r3, %r66, %r25;
	@%p1 bra 	$L__BB0_2;
	cvta.to.global.u64 	%rd7, %rd4;
	mul.wide.u32 	%rd8, %r2, 4;
	add.s64 	%rd9, %rd7, %rd8;
	ld.global.nc.f32 	%f3, [%rd9];
	ld.global.nc.f32 	%f4, [%rd9+4];
	ld.global.nc.f32 	%f5, [%rd9+8];
	ld.global.nc.f32 	%f6, [%rd9+12];
	st.shared.v4.f32 	[%r3], {%f3, %f4, %f5, %f6};
	ld.global.nc.f32 	%f7, [%rd9+16];
	ld.global.nc.f32 	%f8, [%rd9+20];
	ld.global.nc.f32 	%f9, [%rd9+24];
	ld.global.nc.f32 	%f10, [%rd9+28];
	st.shared.v4.f32 	[%r3+16], {%f7, %f8, %f9, %f10};
$L__BB0_2:
	bar.sync 	0;
	add.s32 	%r68, %r66, 8192;
	mov.b32 	%r65, 0;
	mov.u64 	%rd19, NVFP4_LUT;
	mov.u32 	%r67, %r66;
	mov.u32 	%r69, %r68;
$L__BB0_3:
	mov.u32 	%r5, %r67;
	mov.u32 	%r4, %r66;
	setp.gt.u32 	%p2, %r1, 255;
	@%p2 bra 	$L__BB0_5;
	shl.b32 	%r30, %r2, 2;
	add.s32 	%r31, %r69, %r30;
	mov.b32 	%r32, 0;
	st.shared.u32 	[%r31], %r32;
	st.shared.u32 	[%r31+4], %r32;
	st.shared.u32 	[%r31+8], %r32;
	st.shared.u32 	[%r31+12], %r32;
	st.shared.u32 	[%r31+16], %r32;
	st.shared.u32 	[%r31+20], %r32;
	st.shared.u32 	[%r31+24], %r32;
	st.shared.u32 	[%r31+28], %r32;
$L__BB0_5:
	ld.param.u64 	%rd102, [_Z35nvfp4_18layer_persistent_mlp_kernelPKfPfPK12LayerWeights_param_2];
	cvta.to.global.u64 	%rd10, %rd102;
	mul.wide.u32 	%rd11, %r65, 48;
	add.s64 	%rd1, %rd10, %rd11;
	bar.sync 	0;
	mov.b32 	%r70, 0;
$L__BB0_6:
	bar.sync 	0;
	mov.b32 	%r71, 0;
$L__BB0_7:
	add.s32 	%r11, %r71, %r2;
	setp.gt.u32 	%p3, %r11, 2047;
	@%p3 bra 	$L__BB0_11;
	ld.global.nc.u64 	%rd2, [%rd1+40];
	shl.b32 	%r37, %r11, 9;
	shr.u32 	%r38, %r70, 5;
	add.s32 	%r75, %r38, %r37;
	ld.global.nc.u64 	%rd12, [%rd1+32];
	add.s64 	%rd3, %rd12, 7;
	shl.b32 	%r39, %r71, 13;
	shl.b32 	%r40, %r1, 16;
	shr.u32 	%r41, %r70, 1;
	add.s32 	%r42, %r40, %r41;
	add.s32 	%r73, %r42, %r39;
	mov.u32 	%r43, shared_mem;
	add.s32 	%r72, %r43, 32880;
	mov.f32 	%f134, 0f00000000;
	mov.b32 	%r74, 32768;
$L__BB0_9:
	mul.wide.u32 	%rd13, %r75, 4;
	add.s64 	%rd14, %rd2, %rd13;
	cvt.u64.u32 	%rd15, %r73;
	add.s64 	%rd16, %rd3, %rd15;
	ld.f32 	%f12, [%rd14];
	ld.u8 	%rs1, [%rd16+-7];
	shl.b16 	%rs2, %rs1, 2;
	cvt.u64.u16 	%rd17, %rs2;
	and.b64  	%rd18, %rd17, 60;
	add.s64 	%rd20, %rd19, %rd18;
	ld.const.f32 	%f13, [%rd20];
	shr.u16 	%rs3, %rs1, 4;
	cvt.u32.u16 	%r44, %rs3;
	mul.wide.u32 	%rd21, %r44, 4;
	add.s64 	%rd22, %rd19, %rd21;
	ld.const.f32 	%f14, [%rd22];
	ld.shared.v4.f32 	{%f15, %f16, %f17, %f18}, [%r72+-112];
	mul.f32 	%f19, %f14, %f16;
	fma.rn.f32 	%f20, %f13, %f15, %f19;
	add.f32 	%f21, %f20, 0f00000000;
	ld.u8 	%rs4, [%rd16+-6];
	shl.b16 	%rs5, %rs4, 2;
	cvt.u64.u16 	%rd23, %rs5;
	and.b64  	%rd24, %rd23, 60;
	add.s64 	%rd25, %rd19, %rd24;
	ld.const.f32 	%f22, [%rd25];
	shr.u16 	%rs6, %rs4, 4;
	cvt.u32.u16 	%r45, %rs6;
	mul.wide.u32 	%rd26, %r45, 4;
	add.s64 	%rd27, %rd19, %rd26;
	ld.const.f32 	%f23, [%rd27];
	mul.f32 	%f24, %f23, %f18;
	fma.rn.f32 	%f25, %f22, %f17, %f24;
	add.f32 	%f26, %f21, %f25;
	ld.u8 	%rs7, [%rd16+-5];
	shl.b16 	%rs8, %rs7, 2;
	cvt.u64.u16 	%rd28, %rs8;
	and.b64  	%rd29, %rd28, 60;
	add.s64 	%rd30, %rd19, %rd29;
	ld.const.f32 	%f27, [%rd30];
	shr.u16 	%rs9, %rs7, 4;
	cvt.u32.u16 	%r46, %rs9;
	mul.wide.u32 	%rd31, %r46, 4;
	add.s64 	%rd32, %rd19, %rd31;
	ld.const.f32 	%f28, [%rd32];
	ld.shared.v4.f32 	{%f29, %f30, %f31, %f32}, [%r72+-96];
	mul.f32 	%f33, %f28, %f30;
	fma.rn.f32 	%f34, %f27, %f29, %f33;
	add.f32 	%f35, %f26, %f34;
	ld.u8 	%rs10, [%rd16+-4];
	shl.b16 	%rs11, %rs10, 2;
	cvt.u64.u16 	%rd33, %rs11;
	and.b64  	%rd34, %rd33, 60;
	add.s64 	%rd35, %rd19, %rd34;
	ld.const.f32 	%f36, [%rd35];
	shr.u16 	%rs12, %rs10, 4;
	cvt.u32.u16 	%r47, %rs12;
	mul.wide.u32 	%rd36, %r47, 4;
	add.s64 	%rd37, %rd19, %rd36;
	ld.const.f32 	%f37, [%rd37];
	mul.f32 	%f38, %f37, %f32;
	fma.rn.f32 	%f39, %f36, %f31, %f38;
	add.f32 	%f40, %f35, %f39;
	ld.u8 	%rs13, [%rd16+-3];
	shl.b16 	%rs14, %rs13, 2;
	cvt.u64.u16 	%rd38, %rs14;
	and.b64  	%rd39, %rd38, 60;
	add.s64 	%rd40, %rd19, %rd39;
	ld.const.f32 	%f41, [%rd40];
	shr.u16 	%rs15, %rs13, 4;
	cvt.u32.u16 	%r48, %rs15;
	mul.wide.u32 	%rd41, %r48, 4;
	add.s64 	%rd42, %rd19, %rd41;
	ld.const.f32 	%f42, [%rd42];
	ld.shared.v4.f32 	{%f43, %f44, %f45, %f46}, [%r72+-80];
	mul.f32 	%f47, %f42, %f44;
	fma.rn.f32 	%f48, %f41, %f43, %f47;
	add.f32 	%f49, %f40, %f48;
	ld.u8 	%rs16, [%rd16+-2];
	shl.b16 	%rs17, %rs16, 2;
	cvt.u64.u16 	%rd43, %rs17;
	and.b64  	%rd44, %rd43, 60;
	add.s64 	%rd45, %rd19, %rd44;
	ld.const.f32 	%f50, [%rd45];
	shr.u16 	%rs18, %rs16, 4;
	cvt.u32.u16 	%r49, %rs18;
	mul.wide.u32 	%rd46, %r49, 4;
	add.s64 	%rd47, %rd19, %rd46;
	ld.const.f32 	%f51, [%rd47];
	mul.f32 	%f52, %f51, %f46;
	fma.rn.f32 	%f53, %f50, %f45, %f52;
	add.f32 	%f54, %f49, %f53;
	ld.u8 	%rs19, [%rd16+-1];
	shl.b16 	%rs20, %rs19, 2;
	cvt.u64.u16 	%rd48, %rs20;
	and.b64  	%rd49, %rd48, 60;
	add.s64 	%rd50, %rd19, %rd49;
	ld.const.f32 	%f55, [%rd50];
	shr.u16 	%rs21, %rs19, 4;
	cvt.u32.u16 	%r50, %rs21;
	mul.wide.u32 	%rd51, %r50, 4;
	add.s64 	%rd52, %rd19, %rd51;
	ld.const.f32 	%f56, [%rd52];
	ld.shared.v4.f32 	{%f57, %f58, %f59, %f60}, [%r72+-64];
	mul.f32 	%f61, %f56, %f58;
	fma.rn.f32 	%f62, %f55, %f57, %f61;
	add.f32 	%f63, %f54, %f62;
	ld.u8 	%rs22, [%rd16];
	shl.b16 	%rs23, %rs22, 2;
	cvt.u64.u16 	%rd53, %rs23;
	and.b64  	%rd54, %rd53, 60;
	add.s64 	%rd55, %rd19, %rd54;
	ld.const.f32 	%f64, [%rd55];
	shr.u16 	%rs24, %rs22, 4;
	cvt.u32.u16 	%r51, %rs24;
	mul.wide.u32 	%rd56, %r51, 4;
	add.s64 	%rd57, %rd19, %rd56;
	ld.const.f32 	%f65, [%rd57];
	mul.f32 	%f66, %f65, %f60;
	fma.rn.f32 	%f67, %f64, %f59, %f66;
	add.f32 	%f68, %f63, %f67;
	ld.u8 	%rs25, [%rd16+1];
	shl.b16 	%rs26, %rs25, 2;
	cvt.u64.u16 	%rd58, %rs26;
	and.b64  	%rd59, %rd58, 60;
	add.s64 	%rd60, %rd19, %rd59;
	ld.const.f32 	%f69, [%rd60];
	shr.u16 	%rs27, %rs25, 4;
	cvt.u32.u16 	%r52, %rs27;
	mul.wide.u32 	%rd61, %r52, 4;
	add.s64 	%rd62, %rd19, %rd61;
	ld.const.f32 	%f70, [%rd62];
	ld.shared.v4.f32 	{%f71, %f72, %f73, %f74}, [%r72+-48];
	mul.f32 	%f75, %f70, %f72;
	fma.rn.f32 	%f76, %f69, %f71, %f75;
	add.f32 	%f77, %f68, %f76;
	ld.u8 	%rs28, [%rd16+2];
	shl.b16 	%rs29, %rs28, 2;
	cvt.u64.u16 	%rd63, %rs29;
	and.b64  	%rd64, %rd63, 60;
	add.s64 	%rd65, %rd19, %rd64;
	ld.const.f32 	%f78, [%rd65];
	shr.u16 	%rs30, %rs28, 4;
	cvt.u32.u16 	%r53, %rs30;
	mul.wide.u32 	%rd66, %r53, 4;
	add.s64 	%rd67, %rd19, %rd66;
	ld.const.f32 	%f79, [%rd67];
	mul.f32 	%f80, %f79, %f74;
	fma.rn.f32 	%f81, %f78, %f73, %f80;
	add.f32 	%f82, %f77, %f81;
	ld.u8 	%rs31, [%rd16+3];
	shl.b16 	%rs32, %rs31, 2;
	cvt.u64.u16 	%rd68, %rs32;
	and.b64  	%rd69, %rd68, 60;
	add.s64 	%rd70, %rd19, %rd69;
	ld.const.f32 	%f83, [%rd70];
	shr.u16 	%rs33, %rs31, 4;
	cvt.u32.u16 	%r54, %rs33;
	mul.wide.u32 	%rd71, %r54, 4;
	add.s64 	%rd72, %rd19, %rd71;
	ld.const.f32 	%f84, [%rd72];
	ld.shared.v4.f32 	{%f85, %f86, %f87, %f88}, [%r72+-32];
	mul.f32 	%f89, %f84, %f86;
	fma.rn.f32 	%f90, %f83, %f85, %f89;
	add.f32 	%f91, %f82, %f90;
	ld.u8 	%rs34, [%rd16+4];
	shl.b16 	%rs35, %rs34, 2;
	cvt.u64.u16 	%rd73, %rs35;
	and.b64  	%rd74, %rd73, 60;
	add.s64 	%rd75, %rd19, %rd74;
	ld.const.f32 	%f92, [%rd75];
	shr.u16 	%rs36, %rs34, 4;
	cvt.u32.u16 	%r55, %rs36;
	mul.wide.u32 	%rd76, %r55, 4;
	add.s64 	%rd77, %rd19, %rd76;
	ld.const.f32 	%f93, [%rd77];
	mul.f32 	%f94, %f93, %f88;
	fma.rn.f32 	%f95, %f92, %f87, %f94;
	add.f32 	%f96, %f91, %f95;
	ld.u8 	%rs37, [%rd16+5];
	shl.b16 	%rs38, %rs37, 2;
	cvt.u64.u16 	%rd78, %rs38;
	and.b64  	%rd79, %rd78, 60;
	add.s64 	%rd80, %rd19, %rd79;
	ld.const.f32 	%f97, [%rd80];
	shr.u16 	%rs39, %rs37, 4;
	cvt.u32.u16 	%r56, %rs39;
	mul.wide.u32 	%rd81, %r56, 4;
	add.s64 	%rd82, %rd19, %rd81;
	ld.const.f32 	%f98, [%rd82];
	ld.shared.v4.f32 	{%f99, %f100, %f101, %f102}, [%r72+-16];
	mul.f32 	%f103, %f98, %f100;
	fma.rn.f32 	%f104, %f97, %f99, %f103;
	add.f32 	%f105, %f96, %f104;
	ld.u8 	%rs40, [%rd16+6];
	shl.b16 	%rs41, %rs40, 2;
	cvt.u64.u16 	%rd83, %rs41;
	and.b64  	%rd84, %rd83, 60;
	add.s64 	%rd85, %rd19, %rd84;
	ld.const.f32 	%f106, [%rd85];
	shr.u16 	%rs42, %rs40, 4;
	cvt.u32.u16 	%r57, %rs42;
	mul.wide.u32 	%rd86, %r57, 4;
	add.s64 	%rd87, %rd19, %rd86;
	ld.const.f32 	%f107, [%rd87];
	mul.f32 	%f108, %f107, %f102;
	fma.rn.f32 	%f109, %f106, %f101, %f108;
	add.f32 	%f110, %f105, %f109;
	ld.u8 	%rs43, [%rd16+7];
	shl.b16 	%rs44, %rs43, 2;
	cvt.u64.u16 	%rd88, %rs44;
	and.b64  	%rd89, %rd88, 60;
	add.s64 	%rd90, %rd19, %rd89;
	ld.const.f32 	%f111, [%rd90];
	shr.u16 	%rs45, %rs43, 4;
	cvt.u32.u16 	%r58, %rs45;
	mul.wide.u32 	%rd91, %r58, 4;
	add.s64 	%rd92, %rd19, %rd91;
	ld.const.f32 	%f112, [%rd92];
	ld.shared.v4.f32 	{%f113, %f114, %f115, %f116}, [%r72];
	mul.f32 	%f117, %f112, %f114;
	fma.rn.f32 	%f118, %f111, %f113, %f117;
	add.f32 	%f119, %f110, %f118;
	ld.u8 	%rs46, [%rd16+8];
	shl.b16 	%rs47, %rs46, 2;
	cvt.u64.u16 	%rd93, %rs47;
	and.b64  	%rd94, %rd93, 60;
	add.s64 	%rd95, %rd19, %rd94;
	ld.const.f32 	%f120, [%rd95];
	shr.u16 	%rs48, %rs46, 4;
	cvt.u32.u16 	%r59, %rs48;
	mul.wide.u32 	%rd96, %r59, 4;
	add.s64 	%rd97, %rd19, %rd96;
	ld.const.f32 	%f121, [%rd97];
	mul.f32 	%f122, %f121, %f116;
	fma.rn.f32 	%f123, %f120, %f115, %f122;
	add.f32 	%f124, %f119, %f123;
	fma.rn.f32 	%f134, %f12, %f124, %f134;
	add.s32 	%r75, %r75, 1;
	add.s32 	%r74, %r74, 128;
	add.s32 	%r73, %r73, 16;
	add.s32 	%r72, %r72, 128;
	setp.ne.s32 	%p4, %r74, 33280;
	@%p4 bra 	$L__BB0_9;
	shl.b32 	%r60, %r11, 2;
	add.s32 	%r61, %r68, %r60;
	atom.shared.add.f32 	%f125, [%r61], %f134;
$L__BB0_11:
	add.s32 	%r71, %r71, 1;
	setp.ne.s32 	%p5, %r71, 8;
	@%p5 bra 	$L__BB0_7;
	bar.sync 	0;
	add.s32 	%r23, %r70, 128;
	setp.lt.u32 	%p6, %r70, 16256;
	mov.u32 	%r70, %r23;
	@%p6 bra 	$L__BB0_6;
	bar.sync 	0;
	add.s32 	%r65, %r65, 1;
	setp.ne.s32 	%p7, %r65, 18;
	mov.u32 	%r66, %r68;
	mov.u32 	%r67, %r69;
	mov.u32 	%r68, %r4;
	mov.u32 	%r69, %r5;
	@%p7 bra 	$L__BB0_3;
	setp.gt.u32 	%p8, %r1, 255;
	@%p8 bra 	$L__BB0_16;
	ld.param.u64 	%rd101, [_Z35nvfp4_18layer_persistent_mlp_kernelPKfPfPK12LayerWeights_param_1];
	shl.b32 	%r62, %r2, 2;
	mov.u32 	%r63, shared_mem;
	add.s32 	%r64, %r63, %r62;
	ld.shared.v4.f32 	{%f126, %f127, %f128, %f129}, [%r64];
	cvta.to.global.u64 	%rd98, %rd101;
	mul.wide.u32 	%rd99, %r2, 4;
	add.s64 	%rd100, %rd98, %rd99;
	st.global.f32 	[%rd100], %f126;
	st.global.f32 	[%rd100+4], %f127;
	st.global.f32 	[%rd100+8], %f128;
	st.global.f32 	[%rd100+12], %f129;
	ld.shared.v4.f32 	{%f130, %f131, %f132, %f133}, [%r64+16];
	st.global.f32 	[%rd100+16], %f130;
	st.global.f32 	[%rd100+20], %f131;
	st.global.f32 	[%rd100+24], %f132;
	st.global.f32 	[%rd100+28], %f133;
$L__BB0_16:
	ret;

}
	// .globl	_Z52nvfp4_18layer_persistent_mlp_warp_specialized_kernelPKfPfPK12LayerWeights
.visible .entry _Z52nvfp4_18layer_persistent_mlp_warp_specialized_kernelPKfPfPK12LayerWeights(
	.param .u64 .ptr .align 1 _Z52nvfp4_18layer_persistent_mlp_warp_specialized_kernelPKfPfPK12LayerWeights_param_0,
	.param .u64 .ptr .align 1 _Z52nvfp4_18layer_persistent_mlp_warp_specialized_kernelPKfPfPK12LayerWeights_param_1,
	.param .u64 .ptr .align 1 _Z52nvfp4_18layer_persistent_mlp_warp_specialized_kernelPKfPfPK12LayerWeights_param_2
)
{
	.reg .pred 	%p<23>;
	.reg .b16 	%rs<57>;
	.reg .b32 	%r<131>;
	.reg .b32 	%f<143>;
	.reg .b64 	%rd<150>;

	ld.param.u64 	%rd4, [_Z52nvfp4_18layer_persistent_mlp_warp_specialized_kernelPKfPfPK12LayerWeights_param_0];
	mov.u32 	%r1, %tid.x;
	shl.b32 	%r2, %r1, 3;
	setp.gt.u32 	%p1, %r1, 255;
	shl.b32 	%r31, %r1, 5;
	mov.u32 	%r122, shared_mem;
	add.s32 	%r3, %r122, %r31;
	@%p1 bra 	$L__BB1_2;
	cvta.to.global.u64 	%rd7, %rd4;
	mul.wide.u32 	%rd8, %r2, 4;
	add.s64 	%rd9, %rd7, %rd8;
	ld.global.nc.f32 	%f3, [%rd9];
	ld.global.nc.f32 	%f4, [%rd9+4];
	ld.global.nc.f32 	%f5, [%rd9+8];
	ld.global.nc.f32 	%f6, [%rd9+12];
	st.shared.v4.f32 	[%r3], {%f3, %f4, %f5, %f6};
	ld.global.nc.f32 	%f7, [%rd9+16];
	ld.global.nc.f32 	%f8, [%rd9+20];
	ld.global.nc.f32 	%f9, [%rd9+24];
	ld.global.nc.f32 	%f10, [%rd9+28];
	st.shared.v4.f32 	[%r3+16], {%f7, %f8, %f9, %f10};
$L__BB1_2:
	bar.sync 	0;
	add.s32 	%r124, %r122, 8192;
	mov.b32 	%r121, 0;
	mov.u64 	%rd20, NVFP4_LUT;
	mov.u32 	%r123, %r122;
	mov.u32 	%r125, %r124;
$L__BB1_3:
	mov.u32 	%r5, %r123;
	mov.u32 	%r4, %r122;
	setp.gt.u32 	%p2, %r1, 255;
	@%p2 bra 	$L__BB1_5;
	shl.b32 	%r36, %r2, 2;
	add.s32 	%r37, %r125, %r36;
	mov.b32 	%r38, 0;
	st.shared.u32 	[%r37], %r38;
	st.shared.u32 	[%r37+4], %r38;
	st.shared.u32 	[%r37+8], %r38;
	st.shared.u32 	[%r37+12], %r38;
	st.shared.u32 	[%r37+16], %r38;
	st.shared.u32 	[%r37+20], %r38;
	st.shared.u32 	[%r37+24], %r38;
	st.shared.u32 	[%r37+28], %r38;
$L__BB1_5:
	ld.param.u64 	%rd149, [_Z52nvfp4_18layer_persistent_mlp_warp_specialized_kernelPKfPfPK12LayerWeights_param_2];
	cvta.to.global.u64 	%rd10, %rd149;
	mul.wide.u32 	%rd11, %r121, 48;
	add.s64 	%rd1, %rd10, %rd11;
	bar.sync 	0;
	mov.b32 	%r126, 0;
$L__BB1_6:
	setp.gt.u32 	%p3, %r1, 31;
	@%p3 bra 	$L__BB1_17;
	shl.b32 	%r127, %r1, 7;
	mov.b32 	%r128, 3;
$L__BB1_8:
	add.s32 	%r13, %r127, 1;
	shr.u32 	%r41, %r127, 5;
	add.s32 	%r14, %r41, %r126;
	setp.gt.u32 	%p4, %r14, 16383;
	setp.gt.u32 	%p5, %r127, 4095;
	or.pred  	%p6, %p4, %p5;
	@%p6 bra 	$L__BB1_10;
	add.s32 	%r42, %r128, -3;
	and.b32  	%r43, %r42, 28;
	shr.u32 	%r44, %r43, 1;
	ld.global.nc.u64 	%rd12, [%rd1];
	shl.b32 	%r45, %r14, 10;
	or.b32  	%r46, %r45, %r44;
	cvt.u64.u32 	%rd13, %r46;
	add.s64 	%rd14, %rd12, %rd13;
	ld.global.nc.u64 	%rd15, [%rd1+16];
	add.s64 	%rd16, %rd15, %rd13;
	ld.u8 	%rd17, [%rd14];
	shl.b64 	%rd18, %rd17, 2;
	and.b64  	%rd19, %rd18, 60;
	add.s64 	%rd21, %rd20, %rd19;
	ld.const.f32 	%f11, [%rd21];
	ld.u8 	%rd22, [%rd16];
	shl.b64 	%rd23, %rd22, 2;
	and.b64  	%rd24, %rd23, 60;
	add.s64 	%rd25, %rd20, %rd24;
	ld.const.f32 	%f12, [%rd25];
	and.b32  	%r47, %r127, 4064;
	or.b32  	%r48, %r47, %r43;
	shl.b32 	%r49, %r48, 2;
	mov.u32 	%r50, shared_mem;
	add.s32 	%r51, %r50, %r49;
	st.shared.f32 	[%r51+16384], %f11;
	st.shared.f32 	[%r51+24576], %f12;
$L__BB1_10:
	shr.u32 	%r52, %r13, 5;
	add.s32 	%r15, %r52, %r126;
	setp.gt.u32 	%p7, %r15, 16383;
	setp.gt.u32 	%p8, %r13, 4095;
	or.pred  	%p9, %p7, %p8;
	@%p9 bra 	$L__BB1_12;
	add.s32 	%r53, %r128, -2;
	and.b32  	%r54, %r53, 29;
	shr.u32 	%r55, %r54, 1;
	ld.global.nc.u64 	%rd26, [%rd1];
	shl.b32 	%r56, %r15, 10;
	or.b32  	%r57, %r56, %r55;
	cvt.u64.u32 	%rd27, %r57;
	add.s64 	%rd28, %rd26, %rd27;
	ld.global.nc.u64 	%rd29, [%rd1+16];
	add.s64 	%rd30, %rd29, %rd27;
	ld.u8 	%rs1, [%rd30];
	ld.u8 	%rs2, [%rd28];
	shr.u16 	%rs3, %rs2, 4;
	cvt.u32.u16 	%r58, %rs3;
	mul.wide.u32 	%rd31, %r58, 4;
	add.s64 	%rd33, %rd20, %rd31;
	ld.const.f32 	%f13, [%rd33];
	shr.u16 	%rs4, %rs1, 4;
	cvt.u32.u16 	%r59, %rs4;
	mul.wide.u32 	%rd34, %r59, 4;
	add.s64 	%rd35, %rd20, %rd34;
	ld.const.f32 	%f14, [%rd35];
	and.b32  	%r60, %r13, 4064;
	or.b32  	%r61, %r60, %r54;
	shl.b32 	%r62, %r61, 2;
	mov.u32 	%r63, shared_mem;
	add.s32 	%r64, %r63, %r62;
	st.shared.f32 	[%r64+16384], %f13;
	st.shared.f32 	[%r64+24576], %f14;
$L__BB1_12:
	add.s32 	%r16, %r13, 1;
	shr.u32 	%r65, %r16, 5;
	add.s32 	%r17, %r65, %r126;
	setp.gt.u32 	%p10, %r17, 16383;
	setp.gt.u32 	%p11, %r16, 4095;
	or.pred  	%p12, %p10, %p11;
	@%p12 bra 	$L__BB1_14;
	add.s32 	%r66, %r128, -1;
	and.b32  	%r67, %r66, 30;
	shr.u32 	%r68, %r67, 1;
	ld.global.nc.u64 	%rd36, [%rd1];
	shl.b32 	%r69, %r17, 10;
	or.b32  	%r70, %r69, %r68;
	cvt.u64.u32 	%rd37, %r70;
	add.s64 	%rd38, %rd36, %rd37;
	ld.global.nc.u64 	%rd39, [%rd1+16];
	add.s64 	%rd40, %rd39, %rd37;
	ld.u8 	%rd41, [%rd38];
	shl.b64 	%rd42, %rd41, 2;
	and.b64  	%rd43, %rd42, 60;
	add.s64 	%rd45, %rd20, %rd43;
	ld.const.f32 	%f15, [%rd45];
	ld.u8 	%rd46, [%rd40];
	shl.b64 	%rd47, %rd46, 2;
	and.b64  	%rd48, %rd47, 60;
	add.s64 	%rd49, %rd20, %rd48;
	ld.const.f32 	%f16, [%rd49];
	and.b32  	%r71, %r16, 4064;
	or.b32  	%r72, %r71, %r67;
	shl.b32 	%r73, %r72, 2;
	mov.u32 	%r74, shared_mem;
	add.s32 	%r75, %r74, %r73;
	st.shared.f32 	[%r75+16384], %f15;
	st.shared.f32 	[%r75+24576], %f16;
$L__BB1_14:
	add.s32 	%r18, %r13, 2;
	shr.u32 	%r76, %r18, 5;
	add.s32 	%r19, %r76, %r126;
	setp.gt.u32 	%p13, %r19, 16383;
	setp.gt.u32 	%p14, %r18, 4095;
	or.pred  	%p15, %p13, %p14;
	@%p15 bra 	$L__BB1_16;
	and.b32  	%r77, %r128, 31;
	shr.u32 	%r78, %r77, 1;
	ld.global.nc.u64 	%rd50, [%rd1];
	shl.b32 	%r79, %r19, 10;
	or.b32  	%r80, %r79, %r78;
	cvt.u64.u32 	%rd51, %r80;
	add.s64 	%rd52, %rd50, %rd51;
	ld.global.nc.u64 	%rd53, [%rd1+16];
	add.s64 	%rd54, %rd53, %rd51;
	ld.u8 	%rs5, [%rd54];
	ld.u8 	%rs6, [%rd52];
	shr.u16 	%rs7, %rs6, 4;
	cvt.u32.u16 	%r81, %rs7;
	mul.wide.u32 	%rd55, %r81, 4;
	add.s64 	%rd57, %rd20, %rd55;
	ld.const.f32 	%f17, [%rd57];
	shr.u16 	%rs8, %rs5, 4;
	cvt.u32.u16 	%r82, %rs8;
	mul.wide.u32 	%rd58, %r82, 4;
	add.s64 	%rd59, %rd20, %rd58;
	ld.const.f32 	%f18, [%rd59];
	and.b32  	%r83, %r18, 4064;
	or.b32  	%r84, %r83, %r77;
	shl.b32 	%r85, %r84, 2;
	mov.u32 	%r86, shared_mem;
	add.s32 	%r87, %r86, %r85;
	st.shared.f32 	[%r87+16384], %f17;
	st.shared.f32 	[%r87+24576], %f18;
$L__BB1_16:
	add.s32 	%r128, %r128, 4;
	add.s32 	%r127, %r127, 4;
	setp.ne.s32 	%p16, %r128, 131;
	@%p16 bra 	$L__BB1_8;
$L__BB1_17:
	bar.sync 	0;
	bar.sync 	0;
	mov.b32 	%r129, 0;
$L__BB1_18:
	add.s32 	%r23, %r129, %r2;
	setp.gt.u32 	%p17, %r23, 2047;
	@%p17 bra 	$L__BB1_22;
	ld.global.nc.u64 	%rd2, [%rd1+40];
	shl.b32 	%r90, %r23, 9;
	shr.u32 	%r91, %r126, 5;
	add.s32 	%r24, %r91, %r90;
	ld.global.nc.u64 	%rd3, [%rd1+32];
	shl.b32 	%r25, %r23, 13;
	mov.f32 	%f142, 0f00000000;
	mov.b32 	%r130, 0;
$L__BB1_20:
	add.s32 	%r92, %r130, %r24;
	mul.wide.u32 	%rd60, %r92, 4;
	add.s64 	%rd61, %rd2, %rd60;
	ld.f32 	%f20, [%rd61];
	shl.b32 	%r93, %r130, 5;
	add.s32 	%r94, %r93, %r126;
	shr.u32 	%r95, %r94, 1;
	add.s32 	%r96, %r25, %r95;
	cvt.u64.u32 	%rd62, %r96;
	add.s64 	%rd63, %rd3, %rd62;
	ld.u8 	%rs9, [%rd63];
	shl.b16 	%rs10, %rs9, 2;
	cvt.u64.u16 	%rd64, %rs10;
	and.b64  	%rd65, %rd64, 60;
	mov.u64 	%rd66, NVFP4_LUT;
	add.s64 	%rd67, %rd66, %rd65;
	ld.const.f32 	%f21, [%rd67];
	shr.u16 	%rs11, %rs9, 4;
	cvt.u32.u16 	%r97, %rs11;
	mul.wide.u32 	%rd68, %r97, 4;
	add.s64 	%rd69, %rd66, %rd68;
	ld.const.f32 	%f22, [%rd69];
	shl.b32 	%r98, %r130, 7;
	mov.u32 	%r99, shared_mem;
	add.s32 	%r100, %r99, %r98;
	ld.shared.v4.f32 	{%f23, %f24, %f25, %f26}, [%r100+32768];
	mul.f32 	%f27, %f22, %f24;
	fma.rn.f32 	%f28, %f21, %f23, %f27;
	add.f32 	%f29, %f28, 0f00000000;
	ld.u8 	%rs12, [%rd63+1];
	shl.b16 	%rs13, %rs12, 2;
	cvt.u64.u16 	%rd70, %rs13;
	and.b64  	%rd71, %rd70, 60;
	add.s64 	%rd72, %rd66, %rd71;
	ld.const.f32 	%f30, [%rd72];
	shr.u16 	%rs14, %rs12, 4;
	cvt.u32.u16 	%r101, %rs14;
	mul.wide.u32 	%rd73, %r101, 4;
	add.s64 	%rd74, %rd66, %rd73;
	ld.const.f32 	%f31, [%rd74];
	mul.f32 	%f32, %f31, %f26;
	fma.rn.f32 	%f33, %f30, %f25, %f32;
	add.f32 	%f34, %f29, %f33;
	ld.u8 	%rs15, [%rd63+2];
	shl.b16 	%rs16, %rs15, 2;
	cvt.u64.u16 	%rd75, %rs16;
	and.b64  	%rd76, %rd75, 60;
	add.s64 	%rd77, %rd66, %rd76;
	ld.const.f32 	%f35, [%rd77];
	shr.u16 	%rs17, %rs15, 4;
	cvt.u32.u16 	%r102, %rs17;
	mul.wide.u32 	%rd78, %r102, 4;
	add.s64 	%rd79, %rd66, %rd78;
	ld.const.f32 	%f36, [%rd79];
	ld.shared.v4.f32 	{%f37, %f38, %f39, %f40}, [%r100+32784];
	mul.f32 	%f41, %f36, %f38;
	fma.rn.f32 	%f42, %f35, %f37, %f41;
	add.f32 	%f43, %f34, %f42;
	ld.u8 	%rs18, [%rd63+3];
	shl.b16 	%rs19, %rs18, 2;
	cvt.u64.u16 	%rd80, %rs19;
	and.b64  	%rd81, %rd80, 60;
	add.s64 	%rd82, %rd66, %rd81;
	ld.const.f32 	%f44, [%rd82];
	shr.u16 	%rs20, %rs18, 4;
	cvt.u32.u16 	%r103, %rs20;
	mul.wide.u32 	%rd83, %r103, 4;
	add.s64 	%rd84, %rd66, %rd83;
	ld.const.f32 	%f45, [%rd84];
	mul.f32 	%f46, %f45, %f40;
	fma.rn.f32 	%f47, %f44, %f39, %f46;
	add.f32 	%f48, %f43, %f47;
	ld.u8 	%rs21, [%rd63+4];
	shl.b16 	%rs22, %rs21, 2;
	cvt.u64.u16 	%rd85, %rs22;
	and.b64  	%rd86, %rd85, 60;
	add.s64 	%rd87, %rd66, %rd86;
	ld.const.f32 	%f49, [%rd87];
	shr.u16 	%rs23, %rs21, 4;
	cvt.u32.u16 	%r104, %rs23;
	mul.wide.u32 	%rd88, %r104, 4;
	add.s64 	%rd89, %rd66, %rd88;
	ld.const.f32 	%f50, [%rd89];
	ld.shared.v4.f32 	{%f51, %f52, %f53, %f54}, [%r100+32800];
	mul.f32 	%f55, %f50, %f52;
	fma.rn.f32 	%f56, %f49, %f51, %f55;
	add.f32 	%f57, %f48, %f56;
	ld.u8 	%rs24, [%rd63+5];
	shl.b16 	%rs25, %rs24, 2;
	cvt.u64.u16 	%rd90, %rs25;
	and.b64  	%rd91, %rd90, 60;
	add.s64 	%rd92, %rd66, %rd91;
	ld.const.f32 	%f58, [%rd92];
	shr.u16 	%rs26, %rs24, 4;
	cvt.u32.u16 	%r105, %rs26;
	mul.wide.u32 	%rd93, %r105, 4;
	add.s64 	%rd94, %rd66, %rd93;
	ld.const.f32 	%f59, [%rd94];
	mul.f32 	%f60, %f59, %f54;
	fma.rn.f32 	%f61, %f58, %f53, %f60;
	add.f32 	%f62, %f57, %f61;
	ld.u8 	%rs27, [%rd63+6];
	shl.b16 	%rs28, %rs27, 2;
	cvt.u64.u16 	%rd95, %rs28;
	and.b64  	%rd96, %rd95, 60;
	add.s64 	%rd97, %rd66, %rd96;
	ld.const.f32 	%f63, [%rd97];
	shr.u16 	%rs29, %rs27, 4;
	cvt.u32.u16 	%r106, %rs29;
	mul.wide.u32 	%rd98, %r106, 4;
	add.s64 	%rd99, %rd66, %rd98;
	ld.const.f32 	%f64, [%rd99];
	ld.shared.v4.f32 	{%f65, %f66, %f67, %f68}, [%r100+32816];
	mul.f32 	%f69, %f64, %f66;
	fma.rn.f32 	%f70, %f63, %f65, %f69;
	add.f32 	%f71, %f62, %f70;
	ld.u8 	%rs30, [%rd63+7];
	shl.b16 	%rs31, %rs30, 2;
	cvt.u64.u16 	%rd100, %rs31;
	and.b64  	%rd101, %rd100, 60;
	add.s64 	%rd102, %rd66, %rd101;
	ld.const.f32 	%f72, [%rd102];
	shr.u16 	%rs32, %rs30, 4;
	cvt.u32.u16 	%r107, %rs32;
	mul.wide.u32 	%rd103, %r107, 4;
	add.s64 	%rd104, %rd66, %rd103;
	ld.const.f32 	%f73, [%rd104];
	mul.f32 	%f74, %f73, %f68;
	fma.rn.f32 	%f75, %f72, %f67, %f74;
	add.f32 	%f76, %f71, %f75;
	ld.u8 	%rs33, [%rd63+8];
	shl.b16 	%rs34, %rs33, 2;
	cvt.u64.u16 	%rd105, %rs34;
	and.b64  	%rd106, %rd105, 60;
	add.s64 	%rd107, %rd66, %rd106;
	ld.const.f32 	%f77, [%rd107];
	shr.u16 	%rs35, %rs33, 4;
	cvt.u32.u16 	%r108, %rs35;
	mul.wide.u32 	%rd108, %r108, 4;
	add.s64 	%rd109, %rd66, %rd108;
	ld.const.f32 	%f78, [%rd109];
	ld.shared.v4.f32 	{%f79, %f80, %f81, %f82}, [%r100+32832];
	mul.f32 	%f83, %f78, %f80;
	fma.rn.f32 	%f84, %f77, %f79, %f83;
	add.f32 	%f85, %f76, %f84;
	ld.u8 	%rs36, [%rd63+9];
	shl.b16 	%rs37, %rs36, 2;
	cvt.u64.u16 	%rd110, %rs37;
	and.b64  	%rd111, %rd110, 60;
	add.s64 	%rd112, %rd66, %rd111;
	ld.const.f32 	%f86, [%rd112];
	shr.u16 	%rs38, %rs36, 4;
	cvt.u32.u16 	%r109, %rs38;
	mul.wide.u32 	%rd113, %r109, 4;
	add.s64 	%rd114, %rd66, %rd113;
	ld.const.f32 	%f87, [%rd114];
	mul.f32 	%f88, %f87, %f82;
	fma.rn.f32 	%f89, %f86, %f81, %f88;
	add.f32 	%f90, %f85, %f89;
	ld.u8 	%rs39, [%rd63+10];
	shl.b16 	%rs40, %rs39, 2;
	cvt.u64.u16 	%rd115, %rs40;
	and.b64  	%rd116, %rd115, 60;
	add.s64 	%rd117, %rd66, %rd116;
	ld.const.f32 	%f91, [%rd117];
	shr.u16 	%rs41, %rs39, 4;
	cvt.u32.u16 	%r110, %rs41;
	mul.wide.u32 	%rd118, %r110, 4;
	add.s64 	%rd119, %rd66, %rd118;
	ld.const.f32 	%f92, [%rd119];
	ld.shared.v4.f32 	{%f93, %f94, %f95, %f96}, [%r100+32848];
	mul.f32 	%f97, %f92, %f94;
	fma.rn.f32 	%f98, %f91, %f93, %f97;
	add.f32 	%f99, %f90, %f98;
	ld.u8 	%rs42, [%rd63+11];
	shl.b16 	%rs43, %rs42, 2;
	cvt.u64.u16 	%rd120, %rs43;
	and.b64  	%rd121, %rd120, 60;
	add.s64 	%rd122, %rd66, %rd121;
	ld.const.f32 	%f100, [%rd122];
	shr.u16 	%rs44, %rs42, 4;
	cvt.u32.u16 	%r111, %rs44;
	mul.wide.u32 	%rd123, %r111, 4;
	add.s64 	%rd124, %rd66, %rd123;
	ld.const.f32 	%f101, [%rd124];
	mul.f32 	%f102, %f101, %f96;
	fma.rn.f32 	%f103, %f100, %f95, %f102;
	add.f32 	%f104, %f99, %f103;
	ld.u8 	%rs45, [%rd63+12];
	shl.b16 	%rs46, %rs45, 2;
	cvt.u64.u16 	%rd125, %rs46;
	and.b64  	%rd126, %rd125, 60;
	add.s64 	%rd127, %rd66, %rd126;
	ld.const.f32 	%f105, [%rd127];
	shr.u16 	%rs47, %rs45, 4;
	cvt.u32.u16 	%r112, %rs47;
	mul.wide.u32 	%rd128, %r112, 4;
	add.s64 	%rd129, %rd66, %rd128;
	ld.const.f32 	%f106, [%rd129];
	ld.shared.v4.f32 	{%f107, %f108, %f109, %f110}, [%r100+32864];
	mul.f32 	%f111, %f106, %f108;
	fma.rn.f32 	%f112, %f105, %f107, %f111;
	add.f32 	%f113, %f104, %f112;
	ld.u8 	%rs48, [%rd63+13];
	shl.b16 	%rs49, %rs48, 2;
	cvt.u64.u16 	%rd130, %rs49;
	and.b64  	%rd131, %rd130, 60;
	add.s64 	%rd132, %rd66, %rd131;
	ld.const.f32 	%f114, [%rd132];
	shr.u16 	%rs50, %rs48, 4;
	cvt.u32.u16 	%r113, %rs50;
	mul.wide.u32 	%rd133, %r113, 4;
	add.s64 	%rd134, %rd66, %rd133;
	ld.const.f32 	%f115, [%rd134];
	mul.f32 	%f116, %f115, %f110;
	fma.rn.f32 	%f117, %f114, %f109, %f116;
	add.f32 	%f118, %f113, %f117;
	ld.u8 	%rs51, [%rd63+14];
	shl.b16 	%rs52, %rs51, 2;
	cvt.u64.u16 	%rd135, %rs52;
	and.b64  	%rd136, %rd135, 60;
	add.s64 	%rd137, %rd66, %rd136;
	ld.const.f32 	%f119, [%rd137];
	shr.u16 	%rs53, %rs51, 4;
	cvt.u32.u16 	%r114, %rs53;
	mul.wide.u32 	%rd138, %r114, 4;
	add.s64 	%rd139, %rd66, %rd138;
	ld.const.f32 	%f120, [%rd139];
	ld.shared.v4.f32 	{%f121, %f122, %f123, %f124}, [%r100+32880];
	mul.f32 	%f125, %f120, %f122;
	fma.rn.f32 	%f126, %f119, %f121, %f125;
	add.f32 	%f127, %f118, %f126;
	ld.u8 	%rs54, [%rd63+15];
	shl.b16 	%rs55, %rs54, 2;
	cvt.u64.u16 	%rd140, %rs55;
	and.b64  	%rd141, %rd140, 60;
	add.s64 	%rd142, %rd66, %rd141;
	ld.const.f32 	%f128, [%rd142];
	shr.u16 	%rs56, %rs54, 4;
	cvt.u32.u16 	%r115, %rs56;
	mul.wide.u32 	%rd143, %r115, 4;
	add.s64 	%rd144, %rd66, %rd143;
	ld.const.f32 	%f129, [%rd144];
	mul.f32 	%f130, %f129, %f124;
	fma.rn.f32 	%f131, %f128, %f123, %f130;
	add.f32 	%f132, %f127, %f131;
	fma.rn.f32 	%f142, %f20, %f132, %f142;
	add.s32 	%r130, %r130, 1;
	setp.ne.s32 	%p18, %r130, 4;
	@%p18 bra 	$L__BB1_20;
	shl.b32 	%r116, %r23, 2;
	add.s32 	%r117, %r124, %r116;
	atom.shared.add.f32 	%f133, [%r117], %f142;
$L__BB1_22:
	add.s32 	%r129, %r129, 1;
	setp.ne.s32 	%p19, %r129, 8;
	@%p19 bra 	$L__BB1_18;
	bar.sync 	0;
	add.s32 	%r29, %r126, 128;
	setp.lt.u32 	%p20, %r126, 16256;
	mov.u32 	%r126, %r29;
	@%p20 bra 	$L__BB1_6;
	bar.sync 	0;
	add.s32 	%r121, %r121, 1;
	setp.ne.s32 	%p21, %r121, 18;
	mov.u32 	%r122, %r124;
	mov.u32 	%r123, %r125;
	mov.u32 	%r124, %r4;
	mov.u32 	%r125, %r5;
	@%p21 bra 	$L__BB1_3;
	setp.gt.u32 	%p22, %r1, 255;
	@%p22 bra 	$L__BB1_27;
	ld.param.u64 	%rd148, [_Z52nvfp4_18layer_persistent_mlp_warp_specialized_kernelPKfPfPK12LayerWeights_param_1];
	shl.b32 	%r118, %r2, 2;
	mov.u32 	%r119, shared_mem;
	add.s32 	%r120, %r119, %r118;
	ld.shared.v4.f32 	{%f134, %f135, %f136, %f137}, [%r120];
	cvta.to.global.u64 	%rd145, %rd148;
	mul.wide.u32 	%rd146, %r2, 4;
	add.s64 	%rd147, %rd145, %rd146;
	st.global.f32 	[%rd147], %f134;
	st.global.f32 	[%rd147+4], %f135;
	st.global.f32 	[%rd147+8], %f136;
	st.global.f32 	[%rd147+12], %f137;
	ld.shared.v4.f32 	{%f138, %f139, %f140, %f141}, [%r120+16];
	st.global.f32 	[%rd147+16], %f138;
	st.global.f32 	[%rd147+20], %f139;
	st.global.f32 	[%rd147+24], %f140;
	st.global.f32 	[%rd147+28], %f141;
$L__BB1_27:
	ret;

}


// ===== COMPILED SASS (sm_100) =====

	.target	sm_100

	.elftype	@"ET_EXEC"


//--------------------- .note.nv.tkinfo           --------------------------
	.section	.note.nv.tkinfo,"",@"SHT_NOTE"
	.sectionflags	@"SHF_NOTE_NV_TKINFO"
	.tkinfo
        /*0018*/ 	.word	0x00000002
        /*0030*/ 	.string	""
        /*0030*/ 	.string	"ptxas"
        /*0030*/ 	.string	"Cuda compilation tools, release 13.0, V13.0.88"
        /*0030*/ 	.string	"Build cuda_13.0.r13.0/compiler.36424714_0"
        /*0030*/ 	.string	"-arch sm_100 -m 64 "



//--------------------- .note.nv.cuinfo           --------------------------
	.section	.note.nv.cuinfo,"",@"SHT_NOTE"
	.sectionflags	@"SHF_NOTE_NV_CUINFO"
        /*0018*/ 	.short	0x0002
        /*001a*/ 	.short	0x0064
        /*001c*/ 	.short	0x0082
	.zero		2


//--------------------- .nv.info                  --------------------------
	.section	.nv.info,"",@"SHT_CUDA_INFO"
	.align	4


	//----- nvinfo : EIATTR_REGCOUNT
	.align		4
        /*0000*/ 	.byte	0x04, 0x2f
        /*0002*/ 	.short	(.L_2 - .L_1)
	.align		4
.L_1:
        /*0004*/ 	.word	index@(_Z35nvfp4_18layer_persistent_mlp_kernelPKfPfPK12LayerWeights)
        /*0008*/ 	.word	0x00000027


	//----- nvinfo : EIATTR_FRAME_SIZE
	.align		4
.L_2:
        /*000c*/ 	.byte	0x04, 0x11
        /*000e*/ 	.short	(.L_4 - .L_3)
	.align		4
.L_3:
        /*0010*/ 	.word	index@(_Z35nvfp4_18layer_persistent_mlp_kernelPKfPfPK12LayerWeights)
        /*0014*/ 	.word	0x00000000


	//----- nvinfo : EIATTR_REGCOUNT
	.align		4
.L_4:
        /*0018*/ 	.byte	0x04, 0x2f
        /*001a*/ 	.short	(.L_6 - .L_5)
	.align		4
.L_5:
        /*001c*/ 	.word	index@(_Z52nvfp4_18layer_persistent_mlp_warp_specialized_kernelPKfPfPK12LayerWeights)
        /*0020*/ 	.word	0x00000027


	//----- nvinfo : EIATTR_FRAME_SIZE
	.align		4
.L_6:
        /*0024*/ 	.byte	0x04, 0x11
        /*0026*/ 	.short	(.L_8 - .L_7)
	.align		4
.L_7:
        /*0028*/ 	.word	index@(_Z52nvfp4_18layer_persistent_mlp_warp_specialized_kernelPKfPfPK12LayerWeights)
        /*002c*/ 	.word	0x00000000


	//----- nvinfo : EIATTR_MIN_STACK_SIZE
	.align		4
.L_8:
        /*0030*/ 	.byte	0x04, 0x12
        /*0032*/ 	.short	(.L_10 - .L_9)
	.align		4
.L_9:
        /*0034*/ 	.word	index@(_Z52nvfp4_18layer_persistent_mlp_warp_specialized_kernelPKfPfPK12LayerWeights)
        /*0038*/ 	.word	0x00000000


	//----- nvinfo : EIATTR_MIN_STACK_SIZE
	.align		4
.L_10:
        /*003c*/ 	.byte	0x04, 0x12
        /*003e*/ 	.short	(.L_12 - .L_11)
	.align		4
.L_11:
        /*0040*/ 	.word	index@(_Z35nvfp4_18layer_persistent_mlp_kernelPKfPfPK12LayerWeights)
        /*0044*/ 	.word	0x00000000
.L_12:


//--------------------- .nv.compat                --------------------------
	.section	.nv.compat,"",@"SHT_CUDA_COMPAT_INFO"
	.align	4
        /*0000*/ 	.byte	0x02, 0x09, 0x00, 0x00, 0x02, 0x02, 0x01, 0x00, 0x02, 0x05, 0x05, 0x00, 0x03, 0x07, 0x01, 0x01
        /*0010*/ 	.byte	0x02, 0x03, 0x00, 0x00, 0x02, 0x06, 0x01, 0x00, 0x04, 0x0b, 0x08, 0x00, 0x09, 0x00, 0x00, 0x00
        /*0020*/ 	.byte	0x00, 0x00, 0x00, 0x00


//--------------------- .nv.info._Z52nvfp4_18layer_persistent_mlp_warp_specialized_kernelPKfPfPK12LayerWeights --------------------------
	.section	.nv.info._Z52nvfp4_18layer_persistent_mlp_warp_specialized_kernelPKfPfPK12LayerWeights,"",@"SHT_CUDA_INFO"
	.sectionflags	@""
	.align	4


	//----- nvinfo : EIATTR_CUDA_API_VERSION
	.align		4
        /*0000*/ 	.byte	0x04, 0x37
        /*0002*/ 	.short	(.L_14 - .L_13)
.L_13:
        /*0004*/ 	.word	0x00000082


	//----- nvinfo : EIATTR_KPARAM_INFO
	.align		4
.L_14:
        /*0008*/ 	.byte	0x04, 0x17
        /*000a*/ 	.short	(.L_16 - .L_15)
.L_15:
        /*000c*/ 	.word	0x00000000
        /*0010*/ 	.short	0x0002
        /*0012*/ 	.short	0x0010
        /*0014*/ 	.byte	0x00, 0xf5, 0x21, 0x00


	//----- nvinfo : EIATTR_KPARAM_INFO
	.align		4
.L_16:
        /*0018*/ 	.byte	0x04, 0x17
        /*001a*/ 	.short	(.L_18 - .L_17)
.L_17:
        /*001c*/ 	.word	0x00000000
        /*0020*/ 	.short	0x0001
        /*0022*/ 	.short	0x0008
        /*0024*/ 	.byte	0x00, 0xf5, 0x21, 0x00


	//----- nvinfo : EIATTR_KPARAM_INFO
	.align		4
.L_18:
        /*0028*/ 	.byte	0x04, 0x17
        /*002a*/ 	.short	(.L_20 - .L_19)
.L_19:
        /*002c*/ 	.word	0x00000000
        /*0030*/ 	.short	0x0000
        /*0032*/ 	.short	0x0000
        /*0034*/ 	.byte	0x00, 0xf5, 0x21, 0x00


	//----- nvinfo : EIATTR_SPARSE_MMA_MASK
	.align		4
.L_20:
        /*0038*/ 	.byte	0x03, 0x50
        /*003a*/ 	.short	0x0000


	//----- nvinfo : EIATTR_MAXREG_COUNT
	.align		4
        /*003c*/ 	.byte	0x03, 0x1b
        /*003e*/ 	.short	0x00ff


	//----- nvinfo : EIATTR_NUM_BARRIERS
	.align		4
        /*0040*/ 	.byte	0x02, 0x4c
        /*0042*/ 	.byte	0x01
	.zero		1


	//----- nvinfo : EIATTR_MERCURY_ISA_VERSION
	.align		4
        /*0044*/ 	.byte	0x03, 0x5f
        /*0046*/ 	.short	0x0101


	//----- nvinfo : EIATTR_VRC_CTA_INIT_COUNT
	.align		4
        /*0048*/ 	.byte	0x02, 0x4a
	.zero		1
	.zero		1


	//----- nvinfo : EIATTR_EXIT_INSTR_OFFSETS
	.align		4
        /*004c*/ 	.byte	0x04, 0x1c
        /*004e*/ 	.short	(.L_22 - .L_21)


	//   ....[0]....
.L_21:
        /*0050*/ 	.word	0x00001870


	//   ....[1]....
        /*0054*/ 	.word	0x00001980


	//----- nvinfo : EIATTR_CRS_STACK_SIZE
	.align		4
.L_22:
        /*0058*/ 	.byte	0x04, 0x1e
        /*005a*/ 	.short	(.L_24 - .L_23)
.L_23:
        /*005c*/ 	.word	0x00000000


	//----- nvinfo : EIATTR_CBANK_PARAM_SIZE
	.align		4
.L_24:
        /*0060*/ 	.byte	0x03, 0x19
        /*0062*/ 	.short	0x0018


	//----- nvinfo : EIATTR_PARAM_CBANK
	.align		4
        /*0064*/ 	.byte	0x04, 0x0a
        /*0066*/ 	.short	(.L_26 - .L_25)
	.align		4
.L_25:
        /*0068*/ 	.word	index@(.nv.constant0._Z52nvfp4_18layer_persistent_mlp_warp_specialized_kernelPKfPfPK12LayerWeights)
        /*006c*/ 	.short	0x0380
        /*006e*/ 	.short	0x0018


	//----- nvinfo : EIATTR_SW_WAR
	.align		4
.L_26:
        /*0070*/ 	.byte	0x04, 0x36
        /*0072*/ 	.short	(.L_28 - .L_27)
.L_27:
        /*0074*/ 	.word	0x00000008
.L_28:


//--------------------- .nv.info._Z35nvfp4_18layer_persistent_mlp_kernelPKfPfPK12LayerWeights --------------------------
	.section	.nv.info._Z35nvfp4_18layer_persistent_mlp_kernelPKfPfPK12LayerWeights,"",@"SHT_CUDA_INFO"
	.sectionflags	@""
	.align	4


	//----- nvinfo : EIATTR_CUDA_API_VERSION
	.align		4
        /*0000*/ 	.byte	0x04, 0x37
        /*0002*/ 	.short	(.L_30 - .L_29)
.L_29:
        /*0004*/ 	.word	0x00000082


	//----- nvinfo : EIATTR_KPARAM_INFO
	.align		4
.L_30:
        /*0008*/ 	.byte	0x04, 0x17
        /*000a*/ 	.short	(.L_32 - .L_31)
.L_31:
        /*000c*/ 	.word	0x00000000
        /*0010*/ 	.short	0x0002
        /*0012*/ 	.short	0x0010
        /*0014*/ 	.byte	0x00, 0xf5, 0x21, 0x00


	//----- nvinfo : EIATTR_KPARAM_INFO
	.align		4
.L_32:
        /*0018*/ 	.byte	0x04, 0x17
        /*001a*/ 	.short	(.L_34 - .L_33)
.L_33:
        /*001c*/ 	.word	0x00000000
        /*0020*/ 	.short	0x0001
        /*0022*/ 	.short	0x0008
        /*0024*/ 	.byte	0x00, 0xf5, 0x21, 0x00


	//----- nvinfo : EIATTR_KPARAM_INFO
	.align		4
.L_34:
        /*0028*/ 	.byte	0x04, 0x17
        /*002a*/ 	.short	(.L_36 - .L_35)
.L_35:
        /*002c*/ 	.word	0x00000000
        /*0030*/ 	.short	0x0000
        /*0032*/ 	.short	0x0000
        /*0034*/ 	.byte	0x00, 0xf5, 0x21, 0x00


	//----- nvinfo : EIATTR_SPARSE_MMA_MASK
	.align		4
.L_36:
        /*0038*/ 	.byte	0x03, 0x50
        /*003a*/ 	.short	0x0000


	//----- nvinfo : EIATTR_MAXREG_COUNT
	.align		4
        /*003c*/ 	.byte	0x03, 0x1b
        /*003e*/ 	.short	0x00ff


	//----- nvinfo : EIATTR_NUM_BARRIERS
	.align		4
        /*0040*/ 	.byte	0x02, 0x4c
        /*0042*/ 	.byte	0x01
	.zero		1


	//----- nvinfo : EIATTR_MERCURY_ISA_VERSION
	.align		4
        /*0044*/ 	.byte	0x03, 0x5f
        /*0046*/ 	.short	0x0101


	//----- nvinfo : EIATTR_VRC_CTA_INIT_COUNT
	.align		4
        /*0048*/ 	.byte	0x02, 0x4a
	.zero		1
	.zero		1


	//----- nvinfo : EIATTR_EXIT_INSTR_OFFSETS
	.align		4
        /*004c*/ 	.byte	0x04, 0x1c
        /*004e*/ 	.short	(.L_38 - .L_37)


	//   ....[0]....
.L_37:
        /*0050*/ 	.word	0x00001000


	//   ....[1]....
        /*0054*/ 	.word	0x00001110


	//----- nvinfo : EIATTR_CRS_STACK_SIZE
	.align		4
.L_38:
        /*0058*/ 	.byte	0x04, 0x1e
        /*005a*/ 	.short	(.L_40 - .L_39)
.L_39:
        /*005c*/ 	.word	0x00000000


	//----- nvinfo : EIATTR_CBANK_PARAM_SIZE
	.align		4
.L_40:
        /*0060*/ 	.byte	0x03, 0x19
        /*0062*/ 	.short	0x0018


	//----- nvinfo : EIATTR_PARAM_CBANK
	.align		4
        /*0064*/ 	.byte	0x04, 0x0a
        /*0066*/ 	.short	(.L_42 - .L_41)
	.align		4
.L_41:
        /*0068*/ 	.word	index@(.nv.constant0._Z35nvfp4_18layer_persistent_mlp_kernelPKfPfPK12LayerWeights)
        /*006c*/ 	.short	0x0380
        /*006e*/ 	.short	0x0018


	//----- nvinfo : EIATTR_SW_WAR
	.align		4
.L_42:
        /*0070*/ 	.byte	0x04, 0x36
        /*0072*/ 	.short	(.L_44 - .L_43)
.L_43:
        /*0074*/ 	.word	0x00000008
.L_44:


//--------------------- .nv.callgraph             --------------------------
	.section	.nv.callgraph,"",@"SHT_CUDA_CALLGRAPH"
	.align	4
	.sectionentsize	8
	.align		4
        /*0000*/ 	.word	0x00000000
	.align		4
        /*0004*/ 	.word	0xffffffff
	.align		4
        /*0008*/ 	.word	0x00000000
	.align		4
        /*000c*/ 	.word	0xfffffffe
	.align		4
        /*0010*/ 	.word	0x00000000
	.align		4
        /*0014*/ 	.word	0xfffffffd
	.align		4
        /*0018*/ 	.word	0x00000000
	.align		4
        /*001c*/ 	.word	0xfffffffc


//--------------------- .nv.constant3             --------------------------
	.section	.nv.constant3,"a",@progbits
	.align	4
.nv.constant3:
	.type		NVFP4_LUT,@object
	.size		NVFP4_LUT,(.L_0 - NVFP4_LUT)
NVFP4_LUT:
        /*0000*/ 	.byte	0x00, 0x00, 0x00, 0x00, 0x00, 0x00, 0x00, 0x3f, 0x00, 0x00, 0x80, 0x3f, 0x00, 0x00, 0xc0, 0x3f
        /*0010*/ 	.byte	0x00, 0x00, 0x00, 0x40, 0x00, 0x00, 0x40, 0x40, 0x00, 0x00, 0x80, 0x40, 0x00, 0x00, 0xc0, 0x40
        /*0020*/ 	.byte	0x00, 0x00, 0x00, 0x80, 0x00, 0x00, 0x00, 0xbf, 0x00, 0x00, 0x80, 0xbf, 0x00, 0x00, 0xc0, 0xbf
        /*0030*/ 	.byte	0x00, 0x00, 0x00, 0xc0, 0x00, 0x00, 0x40, 0xc0, 0x00, 0x00, 0x80, 0xc0, 0x00, 0x00, 0xc0, 0xc0
.L_0:


//--------------------- .text._Z52nvfp4_18layer_persistent_mlp_warp_specialized_kernelPKfPfPK12LayerWeights --------------------------
	.section	.text._Z52nvfp4_18layer_persistent_mlp_warp_specialized_kernelPKfPfPK12LayerWeights,"ax",@progbits
	.align	128
        .global         _Z52nvfp4_18layer_persistent_mlp_warp_specialized_kernelPKfPfPK12LayerWeights
        .type           _Z52nvfp4_18layer_persistent_mlp_warp_specialized_kernelPKfPfPK12LayerWeights,@function
        .size           _Z52nvfp4_18layer_persistent_mlp_warp_specialized_kernelPKfPfPK12LayerWeights,(.L_x_27 - _Z52nvfp4_18layer_persistent_mlp_warp_specialized_kernelPKfPfPK12LayerWeights)
        .other          _Z52nvfp4_18layer_persistent_mlp_warp_specialized_kernelPKfPfPK12LayerWeights,@"STO_CUDA_ENTRY STV_DEFAULT"
_Z52nvfp4_18layer_persistent_mlp_warp_specialized_kernelPKfPfPK12LayerWeights:
.text._Z52nvfp4_18layer_persistent_mlp_warp_specialized_kernelPKfPfPK12LayerWeights:
[----:B------:R-:W-:Y:S01]  /*0000*/  LDC R1, c[0x0][0x37c] ;  /* 0x0000df00ff017b82 */ /* 0x000fe20000000800 */
[----:B------:R-:W0:Y:S01]  /*0010*/  S2R R0, SR_TID.X ;  /* 0x0000000000007919 */ /* 0x000e220000002100 */
[----:B------:R-:W1:Y:S01]  /*0020*/  LDCU.64 UR10, c[0x0][0x358] ;  /* 0x00006b00ff0a77ac */ /* 0x000e620008000a00 */
[C---:B0-----:R-:W-:Y:S01]  /*0030*/  ISETP.GT.U32.AND P0, PT, R0.reuse, 0xff, PT ;  /* 0x000000ff0000780c */ /* 0x041fe20003f04070 */
[----:B------:R-:W-:-:S12]  /*0040*/  IMAD.SHL.U32 R12, R0, 0x8, RZ ;  /* 0x00000008000c7824 */ /* 0x000fd800078e00ff */
[----:B------:R-:W0:Y:S02]  /*0050*/  @!P0 LDC.64 R2, c[0x0][0x380] ;  /* 0x0000e000ff028b82 */ /* 0x000e240000000a00 */
[----:B0-----:R-:W-:-:S05]  /*0060*/  @!P0 IMAD.WIDE.U32 R2, R12, 0x4, R2 ;  /* 0x000000040c028825 */ /* 0x001fca00078e0002 */
[----:B-1----:R-:W2:Y:S04]  /*0070*/  @!P0 LDG.E.CONSTANT R8, desc[UR10][R2.64] ;  /* 0x0000000a02088981 */ /* 0x002ea8000c1e9900 */
[----:B------:R-:W2:Y:S04]  /*0080*/  @!P0 LDG.E.CONSTANT R9, desc[UR10][R2.64+0x4] ;  /* 0x0000040a02098981 */ /* 0x000ea8000c1e9900 */
[----:B------:R-:W2:Y:S04]  /*0090*/  @!P0 LDG.E.CONSTANT R10, desc[UR10][R2.64+0x8] ;  /* 0x0000080a020a8981 */ /* 0x000ea8000c1e9900 */
[----:B------:R-:W2:Y:S04]  /*00a0*/  @!P0 LDG.E.CONSTANT R11, desc[UR10][R2.64+0xc] ;  /* 0x00000c0a020b8981 */ /* 0x000ea8000c1e9900 */
[----:B------:R-:W3:Y:S04]  /*00b0*/  @!P0 LDG.E.CONSTANT R16, desc[UR10][R2.64+0x10] ;  /* 0x0000100a02108981 */ /* 0x000ee8000c1e9900 */
[----:B------:R-:W3:Y:S04]  /*00c0*/  @!P0 LDG.E.CONSTANT R17, desc[UR10][R2.64+0x14] ;  /* 0x0000140a02118981 */ /* 0x000ee8000c1e9900 */
[----:B------:R-:W3:Y:S04]  /*00d0*/  @!P0 LDG.E.CONSTANT R18, desc[UR10][R2.64+0x18] ;  /* 0x0000180a02128981 */ /* 0x000ee8000c1e9900 */
[----:B------:R-:W3:Y:S01]  /*00e0*/  @!P0 LDG.E.CONSTANT R19, desc[UR10][R2.64+0x1c] ;  /* 0x00001c0a02138981 */ /* 0x000ee2000c1e9900 */
[----:B------:R-:W0:Y:S01]  /*00f0*/  S2UR UR5, SR_CgaCtaId ;  /* 0x00000000000579c3 */ /* 0x000e220000008800 */
[----:B------:R-:W-:Y:S01]  /*0100*/  UMOV UR4, 0x400 ;  /* 0x0000040000047882 */ /* 0x000fe20000000000 */
[----:B------:R-:W-:Y:S01]  /*0110*/  IMAD.MOV.U32 R6, RZ, RZ, RZ ;  /* 0x000000ffff067224 */ /* 0x000fe200078e00ff */
[----:B0-----:R-:W-:-:S04]  /*0120*/  ULEA UR4, UR5, UR4, 0x18 ;  /* 0x0000000405047291 */ /* 0x001fc8000f8ec0ff */
[----:B------:R-:W-:Y:S02]  /*0130*/  UIADD3 UR5, UPT, UPT, UR4, 0x2000, URZ ;  /* 0x0000200004057890 */ /* 0x000fe4000fffe0ff */
[----:B------:R-:W-:Y:S01]  /*0140*/  LEA R4, R0, UR4, 0x5 ;  /* 0x0000000400047c11 */ /* 0x000fe2000f8e28ff */
[----:B------:R-:W-:-:S04]  /*0150*/  UMOV UR6, UR4 ;  /* 0x0000000400067c82 */ /* 0x000fc80008000000 */
[----:B------:R-:W-:Y:S01]  /*0160*/  UMOV UR7, UR5 ;  /* 0x0000000500077c82 */ /* 0x000fe20008000000 */
[----:B--2---:R0:W-:Y:S04]  /*0170*/  @!P0 STS.128 [R4], R8 ;  /* 0x0000000804008388 */ /* 0x0041e80000000c00 */
[----:B---3--:R0:W-:Y:S01]  /*0180*/  @!P0 STS.128 [R4+0x10], R16 ;  /* 0x0000101004008388 */ /* 0x0081e20000000c00 */
[----:B------:R-:W-:Y:S06]  /*0190*/  BAR.SYNC.DEFER_BLOCKING 0x0 ;  /* 0x0000000000007b1d */ /* 0x000fec0000010000 */
.L_x_17:
[----:B------:R-:W-:Y:S01]  /*01a0*/  ISETP.GT.U32.AND P0, PT, R0, 0xff, PT ;  /* 0x000000ff0000780c */ /* 0x000fe20003f04070 */
[----:B0-----:R-:W0:Y:S01]  /*01b0*/  LDC.64 R18, c[0x0][0x390] ;  /* 0x0000e400ff127b82 */ /* 0x001e220000000a00 */
[----:B------:R-:W-:Y:S01]  /*01c0*/  IMAD.MOV.U32 R7, RZ, RZ, RZ ;  /* 0x000000ffff077224 */ /* 0x000fe200078e00ff */
[----:B------:R-:W-:Y:S01]  /*01d0*/  UMOV UR8, UR4 ;  /* 0x0000000400087c82 */ /* 0x000fe20008000000 */
[----:B------:R-:W-:-:S09]  /*01e0*/  UMOV UR9, UR6 ;  /* 0x0000000600097c82 */ /* 0x000fd20008000000 */
[----:B------:R-:W-:-:S05]  /*01f0*/  @!P0 LEA R2, R0, UR7, 0x5 ;  /* 0x0000000700028c11 */ /* 0x000fca000f8e28ff */
[----:B-1----:R1:W-:Y:S04]  /*0200*/  @!P0 STS.128 [R2], RZ ;  /* 0x000000ff02008388 */ /* 0x0023e80000000c00 */
[----:B------:R1:W-:Y:S01]  /*0210*/  @!P0 STS.128 [R2+0x10], RZ ;  /* 0x000010ff02008388 */ /* 0x0003e20000000c00 */
[----:B0-----:R-:W-:Y:S01]  /*0220*/  IMAD.WIDE.U32 R18, R6, 0x30, R18 ;  /* 0x0000003006127825 */ /* 0x001fe200078e0012 */
[----:B-12-4-:R-:W-:Y:S06]  /*0230*/  BAR.SYNC.DEFER_BLOCKING 0x0 ;  /* 0x0000000000007b1d */ /* 0x016fec0000010000 */
.L_x_16:
[----:B------:R-:W-:Y:S01]  /*0240*/  ISETP.GT.U32.AND P0, PT, R0, 0x1f, PT ;  /* 0x0000001f0000780c */ /* 0x000fe20003f04070 */
[----:B------:R-:W-:-:S12]  /*0250*/  BSSY.RECONVERGENT B0, `(.L_x_0) ;  /* 0x0000087000007945 */ /* 0x000fd80003800200 */
[----:B012-4-:R-:W-:Y:S05]  /*0260*/  @P0 BRA `(.L_x_1) ;  /* 0x0000000800140947 */ /* 0x017fea0003800000 */
[----:B------:R-:W-:Y:S02]  /*0270*/  HFMA2 R9, -RZ, RZ, 0, 1.78813934326171875e-07 ;  /* 0x00000003ff097431 */ /* 0x000fe400000001ff */
[----:B------:R-:W-:-:S07]  /*0280*/  IMAD.SHL.U32 R8, R0, 0x80, RZ ;  /* 0x0000008000087824 */ /* 0x000fce00078e00ff */
.L_x_10:
[C---:B------:R-:W-:Y:S01]  /*0290*/  ISETP.GT.U32.AND P1, PT, R8.reuse, 0xfff, PT ;  /* 0x00000fff0800780c */ /* 0x040fe20003f24070 */
[C---:B-12---:R-:W-:Y:S01]  /*02a0*/  VIADD R16, R8.reuse, 0x1 ;  /* 0x0000000108107836 */ /* 0x046fe20000000000 */
[C---:B0-----:R-:W-:Y:S01]  /*02b0*/  LEA.HI R21, R8.reuse, R7, RZ, 0x1b ;  /* 0x0000000708157211 */ /* 0x041fe200078fd8ff */
[C---:B------:R-:W-:Y:S01]  /*02c0*/  VIADD R14, R8.reuse, 0x2 ;  /* 0x00000002080e7836 */ /* 0x040fe20000000000 */
[----:B------:R-:W-:Y:S01]  /*02d0*/  BSSY.RECONVERGENT B1, `(.L_x_2) ;  /* 0x0000026000017945 */ /* 0x000fe20003800200 */
[----:B----4-:R-:W-:Y:S01]  /*02e0*/  VIADD R10, R8, 0x3 ;  /* 0x00000003080a7836 */ /* 0x010fe20000000000 */
[----:B------:R-:W-:Y:S02]  /*02f0*/  ISETP.GT.U32.OR P1, PT, R21, 0x3fff, P1 ;  /* 0x00003fff1500780c */ /* 0x000fe40000f24470 */
[----:B------:R-:W-:Y:S02]  /*0300*/  ISETP.GT.U32.AND P0, PT, R16, 0xfff, PT ;  /* 0x00000fff1000780c */ /* 0x000fe40003f04070 */
[----:B------:R-:W-:-:S02]  /*0310*/  ISETP.GT.U32.AND P3, PT, R14, 0xfff, PT ;  /* 0x00000fff0e00780c */ /* 0x000fc40003f64070 */
[----:B------:R-:W-:Y:S02]  /*0320*/  ISETP.GT.U32.AND P2, PT, R10, 0xfff, PT ;  /* 0x00000fff0a00780c */ /* 0x000fe40003f44070 */
[-C--:B------:R-:W-:Y:S02]  /*0330*/  LEA.HI R15, R16, R7.reuse, RZ, 0x1b ;  /* 0x00000007100f7211 */ /* 0x080fe400078fd8ff */
[-C--:B------:R-:W-:Y:S02]  /*0340*/  LEA.HI R13, R14, R7.reuse, RZ, 0x1b ;  /* 0x000000070e0d7211 */ /* 0x080fe400078fd8ff */
[----:B------:R-:W-:Y:S02]  /*0350*/  LEA.HI R11, R10, R7, RZ, 0x1b ;  /* 0x000000070a0b7211 */ /* 0x000fe400078fd8ff */
[----:B------:R-:W-:Y:S02]  /*0360*/  ISETP.GT.U32.OR P0, PT, R15, 0x3fff, P0 ;  /* 0x00003fff0f00780c */ /* 0x000fe40000704470 */
[----:B------:R-:W-:-:S02]  /*0370*/  ISETP.GT.U32.OR P3, PT, R13, 0x3fff, P3 ;  /* 0x00003fff0d00780c */ /* 0x000fc40001f64470 */
[----:B------:R-:W-:Y:S01]  /*0380*/  ISETP.GT.U32.OR P2, PT, R11, 0x3fff, P2 ;  /* 0x00003fff0b00780c */ /* 0x000fe20001744470 */
[----:B------:R-:W-:-:S12]  /*0390*/  @P1 BRA `(.L_x_3) ;  /* 0x0000000000641947 */ /* 0x000fd80003800000 */
[----:B------:R-:W2:Y:S04]  /*03a0*/  LDG.E.64.CONSTANT R2, desc[UR10][R18.64+0x10] ;  /* 0x0000100a12027981 */ /* 0x000ea8000c1e9b00 */
[----:B------:R-:W3:Y:S01]  /*03b0*/  LDG.E.64.CONSTANT R4, desc[UR10][R18.64] ;  /* 0x0000000a12047981 */ /* 0x000ee2000c1e9b00 */
[----:B------:R-:W-:-:S04]  /*03c0*/  IADD3 R17, PT, PT, R9, -0x3, RZ ;  /* 0xfffffffd09117810 */ /* 0x000fc80007ffe0ff */
[----:B------:R-:W-:-:S04]  /*03d0*/  LOP3.LUT R17, R17, 0x1c, RZ, 0xc0, !PT ;  /* 0x0000001c11117812 */ /* 0x000fc800078ec0ff */
[----:B------:R-:W-:-:S05]  /*03e0*/  SHF.R.U32.HI R20, RZ, 0x1, R17 ;  /* 0x00000001ff147819 */ /* 0x000fca0000011611 */
[----:B------:R-:W-:-:S05]  /*03f0*/  IMAD R21, R21, 0x400, R20 ;  /* 0x0000040015157824 */ /* 0x000fca00078e0214 */
[----:B--2---:R-:W-:Y:S02]  /*0400*/  IADD3 R2, P4, PT, R21, R2, RZ ;  /* 0x0000000215027210 */ /* 0x004fe40007f9e0ff */
[----:B---3--:R-:W-:-:S03]  /*0410*/  IADD3 R4, P1, PT, R4, R21, RZ ;  /* 0x0000001504047210 */ /* 0x008fc60007f3e0ff */
[----:B------:R-:W-:Y:S02]  /*0420*/  IMAD.X R3, RZ, RZ, R3, P4 ;  /* 0x000000ffff037224 */ /* 0x000fe400020e0603 */
[----:B------:R-:W-:-:S03]  /*0430*/  IMAD.X R5, RZ, RZ, R5, P1 ;  /* 0x000000ffff057224 */ /* 0x000fc600008e0605 */
[----:B------:R-:W2:Y:S04]  /*0440*/  LD.E.U8 R2, desc[UR10][R2.64] ;  /* 0x0000000a02027980 */ /* 0x000ea8000c101100 */
[----:B------:R-:W3:Y:S01]  /*0450*/  LD.E.U8 R4, desc[UR10][R4.64] ;  /* 0x0000000a04047980 */ /* 0x000ee2000c101100 */
[----:B------:R-:W0:Y:S01]  /*0460*/  S2UR UR6, SR_CgaCtaId ;  /* 0x00000000000679c3 */ /* 0x000e220000008800 */
[----:B------:R-:W-:Y:S01]  /*0470*/  UMOV UR4, 0x400 ;  /* 0x0000040000047882 */ /* 0x000fe20000000000 */
[----:B------:R-:W-:Y:S01]  /*0480*/  LOP3.LUT R17, R17, 0xfe0, R8, 0xf8, !PT ;  /* 0x00000fe011117812 */ /* 0x000fe200078ef808 */
[----:B0-----:R-:W-:-:S06]  /*0490*/  ULEA UR4, UR6, UR4, 0x18 ;  /* 0x0000000406047291 */ /* 0x001fcc000f8ec0ff */
[----:B------:R-:W-:Y:S01]  /*04a0*/  LEA R17, R17, UR4, 0x2 ;  /* 0x0000000411117c11 */ /* 0x000fe2000f8e10ff */
[----:B--2---:R-:W-:Y:S01]  /*04b0*/  IMAD.SHL.U32 R21, R2, 0x4, RZ ;  /* 0x0000000402157824 */ /* 0x004fe200078e00ff */
[----:B---3--:R-:W-:-:S04]  /*04c0*/  SHF.L.U32 R20, R4, 0x2, RZ ;  /* 0x0000000204147819 */ /* 0x008fc800000006ff */
[----:B------:R-:W-:Y:S02]  /*04d0*/  LOP3.LUT R21, R21, 0x3c, RZ, 0xc0, !PT ;  /* 0x0000003c15157812 */ /* 0x000fe400078ec0ff */
[----:B------:R-:W-:-:S04]  /*04e0*/  LOP3.LUT R20, R20, 0x3c, RZ, 0xc0, !PT ;  /* 0x0000003c14147812 */ /* 0x000fc800078ec0ff */
[----:B------:R-:W0:Y:S08]  /*04f0*/  LDC R21, c[0x3][R21] ;  /* 0x00c0000015157b82 */ /* 0x000e300000000800 */
[----:B------:R-:W1:Y:S01]  /*0500*/  LDC R20, c[0x3][R20] ;  /* 0x00c0000014147b82 */ /* 0x000e620000000800 */
[----:B0-----:R0:W-:Y:S04]  /*0510*/  STS [R17+0x6000], R21 ;  /* 0x0060001511007388 */ /* 0x0011e80000000800 */
[----:B-1----:R0:W-:Y:S02]  /*0520*/  STS [R17+0x4000], R20 ;  /* 0x0040001411007388 */ /* 0x0021e40000000800 */
.L_x_3:
[----:B------:R-:W-:Y:S05]  /*0530*/  BSYNC.RECONVERGENT B1 ;  /* 0x0000000000017941 */ /* 0x000fea0003800200 */
.L_x_2:
[----:B------:R-:W-:Y:S04]  /*0540*/  BSSY.RECONVERGENT B1, `(.L_x_4) ;  /* 0x000001b000017945 */ /* 0x000fe80003800200 */
[----:B------:R-:W-:Y:S05]  /*0550*/  @P0 BRA `(.L_x_5) ;  /* 0x0000000000640947 */ /* 0x000fea0003800000 */
[----:B------:R-:W2:Y:S04]  /*0560*/  LDG.E.64.CONSTANT R2, desc[UR10][R18.64+0x10] ;  /* 0x0000100a12027981 */ /* 0x000ea8000c1e9b00 */
[----:B------:R-:W3:Y:S01]  /*0570*/  LDG.E.64.CONSTANT R4, desc[UR10][R18.64] ;  /* 0x0000000a12047981 */ /* 0x000ee2000c1e9b00 */
[----:B0-----:R-:W-:-:S05]  /*0580*/  VIADD R17, R9, 0xfffffffe ;  /* 0xfffffffe09117836 */ /* 0x001fca0000000000 */
[----:B------:R-:W-:-:S04]  /*0590*/  LOP3.LUT R17, R17, 0x1d, RZ, 0xc0, !PT ;  /* 0x0000001d11117812 */ /* 0x000fc800078ec0ff */
[----:B------:R-:W-:-:S05]  /*05a0*/  SHF.R.U32.HI R20, RZ, 0x1, R17 ;  /* 0x00000001ff147819 */ /* 0x000fca0000011611 */
[----:B------:R-:W-:-:S05]  /*05b0*/  IMAD R15, R15, 0x400, R20 ;  /* 0x000004000f0f7824 */ /* 0x000fca00078e0214 */
[-C--:B--2---:R-:W-:Y:S02]  /*05c0*/  IADD3 R2, P1, PT, R2, R15.reuse, RZ ;  /* 0x0000000f02027210 */ /* 0x084fe40007f3e0ff */
[----:B---3--:R-:W-:-:S03]  /*05d0*/  IADD3 R4, P0, PT, R4, R15, RZ ;  /* 0x0000000f04047210 */ /* 0x008fc60007f1e0ff */
[----:B------:R-:W-:Y:S01]  /*05e0*/  IMAD.X R3, RZ, RZ, R3, P1 ;  /* 0x000000ffff037224 */ /* 0x000fe200008e0603 */
[----:B------:R-:W-:-:S04]  /*05f0*/  IADD3.X R5, PT, PT, RZ, R5, RZ, P0, !PT ;  /* 0x00000005ff057210 */ /* 0x000fc800007fe4ff */
[----:B------:R-:W2:Y:S04]  /*0600*/  LD.E.U8 R2, desc[UR10][R2.64] ;  /* 0x0000000a02027980 */ /* 0x000ea8000c101100 */
[----:B------:R-:W3:Y:S01]  /*0610*/  LD.E.U8 R4, desc[UR10][R4.64] ;  /* 0x0000000a04047980 */ /* 0x000ee2000c101100 */
[----:B------:R-:W0:Y:S01]  /*0620*/  S2UR UR6, SR_CgaCtaId ;  /* 0x00000000000679c3 */ /* 0x000e220000008800 */
[----:B------:R-:W-:Y:S01]  /*0630*/  UMOV UR4, 0x400 ;  /* 0x0000040000047882 */ /* 0x000fe20000000000 */
[----:B------:R-:W-:Y:S01]  /*0640*/  LOP3.LUT R16, R17, 0xfe0, R16, 0xf8, !PT ;  /* 0x00000fe011107812 */ /* 0x000fe200078ef810 */
[----:B0-----:R-:W-:-:S06]  /*0650*/  ULEA UR4, UR6, UR4, 0x18 ;  /* 0x0000000406047291 */ /* 0x001fcc000f8ec0ff */
[----:B------:R-:W-:Y:S02]  /*0660*/  LEA R16, R16, UR4, 0x2 ;  /* 0x0000000410107c11 */ /* 0x000fe4000f8e10ff */
[----:B--2---:R-:W-:Y:S02]  /*0670*/  SHF.R.U32.HI R20, RZ, 0x4, R2 ;  /* 0x00000004ff147819 */ /* 0x004fe40000011602 */
[----:B---3--:R-:W-:-:S03]  /*0680*/  SHF.R.U32.HI R15, RZ, 0x4, R4 ;  /* 0x00000004ff0f7819 */ /* 0x008fc60000011604 */
[----:B------:R-:W-:Y:S02]  /*0690*/  IMAD.SHL.U32 R20, R20, 0x4, RZ ;  /* 0x0000000414147824 */ /* 0x000fe400078e00ff */
[----:B------:R-:W-:-:S04]  /*06a0*/  IMAD.SHL.U32 R15, R15, 0x4, RZ ;  /* 0x000000040f0f7824 */ /* 0x000fc800078e00ff */
[----:B------:R-:W0:Y:S08]  /*06b0*/  LDC R20, c[0x3][R20] ;  /* 0x00c0000014147b82 */ /* 0x000e300000000800 */
[----:B------:R-:W1:Y:S01]  /*06c0*/  LDC R15, c[0x3][R15] ;  /* 0x00c000000f0f7b82 */ /* 0x000e620000000800 */
[----:B0-----:R2:W-:Y:S04]  /*06d0*/  STS [R16+0x6000], R20 ;  /* 0x0060001410007388 */ /* 0x0015e80000000800 */
[----:B-1----:R2:W-:Y:S02]  /*06e0*/  STS [R16+0x4000], R15 ;  /* 0x0040000f10007388 */ /* 0x0025e40000000800 */
.L_x_5:
[----:B------:R-:W-:Y:S05]  /*06f0*/  BSYNC.RECONVERGENT B1 ;  /* 0x0000000000017941 */ /* 0x000fea0003800200 */
.L_x_4:
[----:B------:R-:W-:Y:S04]  /*0700*/  BSSY.RECONVERGENT B1, `(.L_x_6) ;  /* 0x000001b000017945 */ /* 0x000fe80003800200 */
[----:B------:R-:W-:Y:S05]  /*0710*/  @P3 BRA `(.L_x_7) ;  /* 0x0000000000643947 */ /* 0x000fea0003800000 */
[----:B------:R-:W3:Y:S04]  /*0720*/  LDG.E.64.CONSTANT R2, desc[UR10][R18.64+0x10] ;  /* 0x0000100a12027981 */ /* 0x000ee8000c1e9b00 */
[----:B------:R-:W4:Y:S01]  /*0730*/  LDG.E.64.CONSTANT R4, desc[UR10][R18.64] ;  /* 0x0000000a12047981 */ /* 0x000f22000c1e9b00 */
[----:B--2---:R-:W-:-:S04]  /*0740*/  IADD3 R15, PT, PT, R9, -0x1, RZ ;  /* 0xffffffff090f7810 */ /* 0x004fc80007ffe0ff */
[----:B------:R-:W-:-:S04]  /*0750*/  LOP3.LUT R15, R15, 0x1e, RZ, 0xc0, !PT ;  /* 0x0000001e0f0f7812 */ /* 0x000fc800078ec0ff */
[----:B------:R-:W-:-:S05]  /*0760*/  SHF.R.U32.HI R16, RZ, 0x1, R15 ;  /* 0x00000001ff107819 */ /* 0x000fca000001160f */
[----:B------:R-:W-:-:S05]  /*0770*/  IMAD R13, R13, 0x400, R16 ;  /* 0x000004000d0d7824 */ /* 0x000fca00078e0210 */
[-C--:B---3--:R-:W-:Y:S02]  /*0780*/  IADD3 R2, P1, PT, R2, R13.reuse, RZ ;  /* 0x0000000d02027210 */ /* 0x088fe40007f3e0ff */
[----:B----4-:R-:W-:-:S03]  /*0790*/  IADD3 R4, P0, PT, R4, R13, RZ ;  /* 0x0000000d04047210 */ /* 0x010fc60007f1e0ff */
[----:B------:R-:W-:Y:S02]  /*07a0*/  IMAD.X R3, RZ, RZ, R3, P1 ;  /* 0x000000ffff037224 */ /* 0x000fe400008e0603 */
[----:B------:R-:W-:-:S03]  /*07b0*/  IMAD.X R5, RZ, RZ, R5, P0 ;  /* 0x000000ffff057224 */ /* 0x000fc600000e0605 */
[----:B------:R-:W2:Y:S04]  /*07c0*/  LD.E.U8 R2, desc[UR10][R2.64] ;  /* 0x0000000a02027980 */ /* 0x000ea8000c101100 */
[----:B------:R-:W3:Y:S01]  /*07d0*/  LD.E.U8 R4, desc[UR10][R4.64] ;  /* 0x0000000a04047980 */ /* 0x000ee2000c101100 */
[----:B------:R-:W1:Y:S01]  /*07e0*/  S2UR UR6, SR_CgaCtaId ;  /* 0x00000000000679c3 */ /* 0x000e620000008800 */
[----:B------:R-:W-:Y:S01]  /*07f0*/  UMOV UR4, 0x400 ;  /* 0x0000040000047882 */ /* 0x000fe20000000000 */
[----:B------:R-:W-:Y:S01]  /*0800*/  LOP3.LUT R14, R15, 0xfe0, R14, 0xf8, !PT ;  /* 0x00000fe00f0e7812 */ /* 0x000fe200078ef80e */
[----:B-1----:R-:W-:-:S06]  /*0810*/  ULEA UR4, UR6, UR4, 0x18 ;  /* 0x0000000406047291 */ /* 0x002fcc000f8ec0ff */
[----:B------:R-:W-:Y:S01]  /*0820*/  LEA R14, R14, UR4, 0x2 ;  /* 0x000000040e0e7c11 */ /* 0x000fe2000f8e10ff */
[----:B--2---:R-:W-:Y:S01]  /*0830*/  IMAD.SHL.U32 R16, R2, 0x4, RZ ;  /* 0x0000000402107824 */ /* 0x004fe200078e00ff */
[----:B---3--:R-:W-:-:S04]  /*0840*/  SHF.L.U32 R13, R4, 0x2, RZ ;  /* 0x00000002040d7819 */ /* 0x008fc800000006ff */
[----:B------:R-:W-:Y:S02]  /*0850*/  LOP3.LUT R16, R16, 0x3c, RZ, 0xc0, !PT ;  /* 0x0000003c10107812 */ /* 0x000fe400078ec0ff */
[----:B------:R-:W-:-:S04]  /*0860*/  LOP3.LUT R13, R13, 0x3c, RZ, 0xc0, !PT ;  /* 0x0000003c0d0d7812 */ /* 0x000fc800078ec0ff */
[----:B------:R-:W1:Y:S08]  /*0870*/  LDC R16, c[0x3][R16] ;  /* 0x00c0000010107b82 */ /* 0x000e700000000800 */
[----:B------:R-:W2:Y:S01]  /*0880*/  LDC R13, c[0x3][R13] ;  /* 0x00c000000d0d7b82 */ /* 0x000ea20000000800 */
[----:B-1----:R1:W-:Y:S04]  /*0890*/  STS [R14+0x6000], R16 ;  /* 0x006000100e007388 */ /* 0x0023e80000000800 */
[----:B--2---:R1:W-:Y:S02]  /*08a0*/  STS [R14+0x4000], R13 ;  /* 0x0040000d0e007388 */ /* 0x0043e40000000800 */
.L_x_7:
[----:B------:R-:W-:Y:S05]  /*08b0*/  BSYNC.RECONVERGENT B1 ;  /* 0x0000000000017941 */ /* 0x000fea0003800200 */
.L_x_6:
[----:B------:R-:W-:Y:S04]  /*08c0*/  BSSY.RECONVERGENT B1, `(.L_x_8) ;  /* 0x000001b000017945 */ /* 0x000fe80003800200 */
[----:B------:R-:W-:Y:S05]  /*08d0*/  @P2 BRA `(.L_x_9) ;  /* 0x0000000000642947 */ /* 0x000fea0003800000 */
[----:B------:R-:W3:Y:S04]  /*08e0*/  LDG.E.64.CONSTANT R4, desc[UR10][R18.64] ;  /* 0x0000000a12047981 */ /* 0x000ee8000c1e9b00 */
[----:B------:R-:W4:Y:S01]  /*08f0*/  LDG.E.64.CONSTANT R2, desc[UR10][R18.64+0x10] ;  /* 0x0000100a12027981 */ /* 0x000f22000c1e9b00 */
[----:B-1----:R-:W-:-:S04]  /*0900*/  LOP3.LUT R13, R9, 0x1f, RZ, 0xc0, !PT ;  /* 0x0000001f090d7812 */ /* 0x002fc800078ec0ff */
[----:B------:R-:W-:-:S05]  /*0910*/  SHF.R.U32.HI R14, RZ, 0x1, R13 ;  /* 0x00000001ff0e7819 */ /* 0x000fca000001160d */
[----:B------:R-:W-:-:S05]  /*0920*/  IMAD R11, R11, 0x400, R14 ;  /* 0x000004000b0b7824 */ /* 0x000fca00078e020e */
[-C--:B---3--:R-:W-:Y:S02]  /*0930*/  IADD3 R4, P0, PT, R4, R11.reuse, RZ ;  /* 0x0000000b04047210 */ /* 0x088fe40007f1e0ff */
[----:B----4-:R-:W-:-:S03]  /*0940*/  IADD3 R2, P1, PT, R2, R11, RZ ;  /* 0x0000000b02027210 */ /* 0x010fc60007f3e0ff */
[----:B------:R-:W-:Y:S01]  /*0950*/  IMAD.X R5, RZ, RZ, R5, P0 ;  /* 0x000000ffff057224 */ /* 0x000fe200000e0605 */
[----:B------:R-:W-:-:S04]  /*0960*/  IADD3.X R3, PT, PT, RZ, R3, RZ, P1, !PT ;  /* 0x00000003ff037210 */ /* 0x000fc80000ffe4ff */
[----:B------:R-:W3:Y:S04]  /*0970*/  LD.E.U8 R4, desc[UR10][R4.64] ;  /* 0x0000000a04047980 */ /* 0x000ee8000c101100 */
[----:B------:R-:W4:Y:S01]  /*0980*/  LD.E.U8 R2, desc[UR10][R2.64] ;  /* 0x0000000a02027980 */ /* 0x000f22000c101100 */
[----:B------:R-:W1:Y:S01]  /*0990*/  S2UR UR6, SR_CgaCtaId ;  /* 0x00000000000679c3 */ /* 0x000e620000008800 */
[----:B------:R-:W-:Y:S01]  /*09a0*/  LOP3.LUT R10, R10, 0xfe0, RZ, 0xc0, !PT ;  /* 0x00000fe00a0a7812 */ /* 0x000fe200078ec0ff */
[----:B------:R-:W-:-:S03]  /*09b0*/  UMOV UR4, 0x400 ;  /* 0x0000040000047882 */ /* 0x000fc60000000000 */
[----:B------:R-:W-:Y:S01]  /*09c0*/  LOP3.LUT R10, R10, 0x1f, R9, 0xf8, !PT ;  /* 0x0000001f0a0a7812 */ /* 0x000fe200078ef809 */
[----:B-1----:R-:W-:-:S06]  /*09d0*/  ULEA UR4, UR6, UR4, 0x18 ;  /* 0x0000000406047291 */ /* 0x002fcc000f8ec0ff */
[----:B------:R-:W-:Y:S02]  /*09e0*/  LEA R10, R10, UR4, 0x2 ;  /* 0x000000040a0a7c11 */ /* 0x000fe4000f8e10ff */
[----:B---3--:R-:W-:Y:S02]  /*09f0*/  SHF.R.U32.HI R11, RZ, 0x4, R4 ;  /* 0x00000004ff0b7819 */ /* 0x008fe40000011604 */
[----:B----4-:R-:W-:-:S03]  /*0a00*/  SHF.R.U32.HI R13, RZ, 0x4, R2 ;  /* 0x00000004ff0d7819 */ /* 0x010fc60000011602 */
[----:B------:R-:W-:Y:S02]  /*0a10*/  IMAD.SHL.U32 R11, R11, 0x4, RZ ;  /* 0x000000040b0b7824 */ /* 0x000fe400078e00ff */
[----:B------:R-:W-:-:S04]  /*0a20*/  IMAD.SHL.U32 R13, R13, 0x4, RZ ;  /* 0x000000040d0d7824 */ /* 0x000fc800078e00ff */
[----:B------:R-:W1:Y:S08]  /*0a30*/  LDC R11, c[0x3][R11] ;  /* 0x00c000000b0b7b82 */ /* 0x000e700000000800 */
[----:B------:R-:W3:Y:S01]  /*0a40*/  LDC R13, c[0x3][R13] ;  /* 0x00c000000d0d7b82 */ /* 0x000ee20000000800 */
[----:B-1----:R4:W-:Y:S04]  /*0a50*/  STS [R10+0x4000], R11 ;  /* 0x0040000b0a007388 */ /* 0x0029e80000000800 */
[----:B---3--:R4:W-:Y:S02]  /*0a60*/  STS [R10+0x6000], R13 ;  /* 0x0060000d0a007388 */ /* 0x0089e40000000800 */
.L_x_9:
[----:B------:R-:W-:Y:S05]  /*0a70*/  BSYNC.RECONVERGENT B1 ;  /* 0x0000000000017941 */ /* 0x000fea0003800200 */
.L_x_8:
[----:B------:R-:W-:Y:S01]  /*0a80*/  VIADD R9, R9, 0x4 ;  /* 0x0000000409097836 */ /* 0x000fe20000000000 */
[----:B------:R-:W-:-:S04]  /*0a90*/  IADD3 R8, PT, PT, R8, 0x4, RZ ;  /* 0x0000000408087810 */ /* 0x000fc80007ffe0ff */
[----:B------:R-:W-:-:S13]  /*0aa0*/  ISETP.NE.AND P0, PT, R9, 0x83, PT ;  /* 0x000000830900780c */ /* 0x000fda0003f05270 */
[----:B------:R-:W-:Y:S05]  /*0ab0*/  @P0 BRA `(.L_x_10) ;  /* 0xfffffff400f40947 */ /* 0x000fea000383ffff */
.L_x_1:
[----:B------:R-:W-:Y:S05]  /*0ac0*/  BSYNC.RECONVERGENT B0 ;  /* 0x0000000000007941 */ /* 0x000fea0003800200 */
.L_x_0:
[----:B------:R-:W-:Y:S06]  /*0ad0*/  BAR.SYNC.DEFER_BLOCKING 0x0 ;  /* 0x0000000000007b1d */ /* 0x000fec0000010000 */
[----:B------:R-:W-:Y:S02]  /*0ae0*/  UMOV UR4, URZ ;  /* 0x000000ff00047c82 */ /* 0x000fe40008000000 */
[----:B------:R-:W-:Y:S06]  /*0af0*/  BAR.SYNC.DEFER_BLOCKING 0x0 ;  /* 0x0000000000007b1d */ /* 0x000fec0000010000 */
.L_x_15:
[----:B------:R-:W-:Y:S01]  /*0b00*/  VIADD R2, R12, UR4 ;  /* 0x000000040c027c36 */ /* 0x000fe20008000000 */
[----:B------:R-:W-:Y:S01]  /*0b10*/  UIADD3 UR4, UPT, UPT, UR4, 0x1, URZ ;  /* 0x0000000104047890 */ /* 0x000fe2000fffe0ff */
[----:B------:R-:W-:Y:S03]  /*0b20*/  BSSY.RECONVERGENT B0, `(.L_x_11) ;  /* 0x00000c6000007945 */ /* 0x000fe60003800200 */
[----:B------:R-:W-:Y:S01]  /*0b30*/  ISETP.GT.U32.AND P0, PT, R2, 0x7ff, PT ;  /* 0x000007ff0200780c */ /* 0x000fe20003f04070 */
[----:B------:R-:W-:-:S12]  /*0b40*/  UISETP.NE.AND UP0, UPT, UR4, 0x8, UPT ;  /* 0x000000080400788c */ /* 0x000fd8000bf05270 */
[----:B------:R-:W-:Y:S05]  /*0b50*/  @P0 BRA `(.L_x_12) ;  /* 0x0000000c00080947 */ /* 0x000fea0003800000 */
[----:B012---:R0:W5:Y:S04]  /*0b60*/  LDG.E.64.CONSTANT R16, desc[UR10][R18.64+0x28] ;  /* 0x0000280a12107981 */ /* 0x007168000c1e9b00 */
[----:B------:R0:W5:Y:S01]  /*0b70*/  LDG.E.64.CONSTANT R14, desc[UR10][R18.64+0x20] ;  /* 0x0000200a120e7981 */ /* 0x000162000c1e9b00 */
[----:B------:R-:W-:Y:S01]  /*0b80*/  IMAD.SHL.U32 R8, R2, 0x200, RZ ;  /* 0x0000020002087824 */ /* 0x000fe200078e00ff */
[----:B------:R-:W-:-:S04]  /*0b90*/  CS2R R4, SRZ ;  /* 0x0000000000047805 */ /* 0x000fc8000001ff00 */
[----:B------:R-:W-:-:S07]  /*0ba0*/  LEA.HI R3, R7, R8, RZ, 0x1b ;  /* 0x0000000807037211 */ /* 0x000fce00078fd8ff */
.L_x_13:
[----:B------:R-:W-:-:S05]  /*0bb0*/  IMAD R8, R4, 0x20, R7 ;  /* 0x0000002004087824 */ /* 0x000fca00078e0207 */
[----:B------:R-:W-:-:S04]  /*0bc0*/  SHF.R.U32.HI R9, RZ, 0x1, R8 ;  /* 0x00000001ff097819 */ /* 0x000fc80000011608 */
[----:B------:R-:W-:-:S04]  /*0bd0*/  LEA R9, R2, R9, 0xd ;  /* 0x0000000902097211 */ /* 0x000fc800078e68ff */
[----:B-----5:R-:W-:-:S05]  /*0be0*/  IADD3 R20, P0, PT, R14, R9, RZ ;  /* 0x000000090e147210 */ /* 0x020fca0007f1e0ff */
[----:B------:R-:W-:-:S05]  /*0bf0*/  IMAD.X R21, RZ, RZ, R15, P0 ;  /* 0x000000ffff157224 */ /* 0x000fca00000e060f */
[----:B------:R-:W2:Y:S04]  /*0c00*/  LD.E.U8 R8, desc[UR10][R20.64] ;  /* 0x0000000a14087980 */ /* 0x000ea8000c101100 */
[----:B------:R-:W3:Y:S04]  /*0c10*/  LD.E.U8 R25, desc[UR10][R20.64+0x1] ;  /* 0x0000010a14197980 */ /* 0x000ee8000c101100 */
[----:B------:R-:W3:Y:S04]  /*0c20*/  LD.E.U8 R26, desc[UR10][R20.64+0x2] ;  /* 0x0000020a141a7980 */ /* 0x000ee8000c101100 */
[----:B------:R-:W3:Y:S01]  /*0c30*/  LD.E.U8 R23, desc[UR10][R20.64+0x3] ;  /* 0x0000030a14177980 */ /* 0x000ee2000c101100 */
[----:B----4-:R-:W-:Y:S01]  /*0c40*/  MOV R10, 0x400 ;  /* 0x00000400000a7802 */ /* 0x010fe20000000f00 */
[----:B------:R-:W1:Y:S03]  /*0c50*/  S2R R11, SR_CgaCtaId ;  /* 0x00000000000b7919 */ /* 0x000e660000008800 */
[----:B-1----:R-:W-:-:S05]  /*0c60*/  LEA R11, R11, R10, 0x18 ;  /* 0x0000000a0b0b7211 */ /* 0x002fca00078ec0ff */
[----:B------:R-:W-:Y:S01]  /*0c70*/  IMAD R13, R4, 0x80, R11 ;  /* 0x00000080040d7824 */ /* 0x000fe200078e020b */
[----:B--2---:R-:W-:Y:S02]  /*0c80*/  SHF.R.U32.HI R9, RZ, 0x4, R8 ;  /* 0x00000004ff097819 */ /* 0x004fe40000011608 */
[----:B------:R-:W-:-:S03]  /*0c90*/  SHF.L.U32 R8, R8, 0x2, RZ ;  /* 0x0000000208087819 */ /* 0x000fc600000006ff */
[----:B------:R-:W-:Y:S01]  /*0ca0*/  IMAD.SHL.U32 R29, R9, 0x4, RZ ;  /* 0x00000004091d7824 */ /* 0x000fe200078e00ff */
[----:B------:R-:W-:Y:S02]  /*0cb0*/  LOP3.LUT R31, R8, 0x3c, RZ, 0xc0, !PT ;  /* 0x0000003c081f7812 */ /* 0x000fe400078ec0ff */
[----:B------:R-:W1:Y:S01]  /*0cc0*/  LDS.128 R8, [R13+0x8000] ;  /* 0x008000000d087984 */ /* 0x000e620000000c00 */
[----:B------:R-:W1:Y:S08]  /*0cd0*/  LDC R22, c[0x3][R29] ;  /* 0x00c000001d167b82 */ /* 0x000e700000000800 */
[----:B------:R-:W2:Y:S01]  /*0ce0*/  LDC R27, c[0x3][R31] ;  /* 0x00c000001f1b7b82 */ /* 0x000ea20000000800 */
[----:B-1----:R-:W-:-:S02]  /*0cf0*/  FMUL R24, R22, R9 ;  /* 0x0000000916187220 */ /* 0x002fc40000400000 */
[----:B------:R-:W4:Y:S02]  /*0d00*/  LD.E.U8 R22, desc[UR10][R20.64+0x4] ;  /* 0x0000040a14167980 */ /* 0x000f24000c101100 */
[----:B--2---:R-:W-:Y:S01]  /*0d10*/  FFMA R24, R27, R8, R24 ;  /* 0x000000081b187223 */ /* 0x004fe20000000018 */
[----:B---3--:R-:W-:Y:S01]  /*0d20*/  SHF.R.U32.HI R8, RZ, 0x4, R25 ;  /* 0x00000004ff087819 */ /* 0x008fe20000011619 */
[----:B------:R-:W-:-:S04]  /*0d30*/  IMAD.SHL.U32 R25, R25, 0x4, RZ ;  /* 0x0000000419197824 */ /* 0x000fc800078e00ff */
[----:B------:R-:W-:Y:S01]  /*0d40*/  IMAD.SHL.U32 R27, R8, 0x4, RZ ;  /* 0x00000004081b7824 */ /* 0x000fe200078e00ff */
[----:B------:R-:W-:Y:S02]  /*0d50*/  LOP3.LUT R32, R25, 0x3c, RZ, 0xc0, !PT ;  /* 0x0000003c19207812 */ /* 0x000fe400078ec0ff */
[----:B------:R-:W-:Y:S01]  /*0d60*/  SHF.R.U32.HI R25, RZ, 0x4, R26 ;  /* 0x00000004ff197819 */ /* 0x000fe2000001161a */
[----:B------:R-:W1:Y:S08]  /*0d70*/  LDC R8, c[0x3][R27] ;  /* 0x00c000001b087b82 */ /* 0x000e700000000800 */
[----:B------:R-:W2:Y:S01]  /*0d80*/  LDC R9, c[0x3][R32] ;  /* 0x00c0000020097b82 */ /* 0x000ea20000000800 */
[----:B------:R-:W-:Y:S01]  /*0d90*/  IMAD.SHL.U32 R28, R25, 0x4, RZ ;  /* 0x00000004191c7824 */ /* 0x000fe200078e00ff */
[----:B------:R-:W-:Y:S01]  /*0da0*/  SHF.L.U32 R26, R26, 0x2, RZ ;  /* 0x000000021a1a7819 */ /* 0x000fe200000006ff */
[----:B------:R-:W3:Y:S03]  /*0db0*/  LD.E.U8 R25, desc[UR10][R20.64+0x5] ;  /* 0x0000050a14197980 */ /* 0x000ee6000c101100 */
[----:B------:R-:W-:-:S02]  /*0dc0*/  LOP3.LUT R33, R26, 0x3c, RZ, 0xc0, !PT ;  /* 0x0000003c1a217812 */ /* 0x000fc400078ec0ff */
[----:B------:R-:W0:Y:S08]  /*0dd0*/  LDC R28, c[0x3][R28] ;  /* 0x00c000001c1c7b82 */ /* 0x000e300000000800 */
[----:B------:R-:W0:Y:S01]  /*0de0*/  LDC R26, c[0x3][R33] ;  /* 0x00c00000211a7b82 */ /* 0x000e220000000800 */
[----:B-1----:R-:W-:-:S04]  /*0df0*/  FMUL R11, R11, R8 ;  /* 0x000000080b0b7220 */ /* 0x002fc80000400000 */
[----:B--2---:R-:W-:Y:S02]  /*0e00*/  FFMA R30, R10, R9, R11 ;  /* 0x000000090a1e7223 */ /* 0x004fe4000000000b */
[----:B------:R-:W0:Y:S02]  /*0e10*/  LDS.128 R8, [R13+0x8010] ;  /* 0x008010000d087984 */ /* 0x000e240000000c00 */
[----:B0-----:R-:W-:-:S04]  /*0e20*/  FMUL R9, R28, R9 ;  /* 0x000000091c097220 */ /* 0x001fc80000400000 */
[----:B------:R-:W-:Y:S01]  /*0e30*/  FFMA R26, R26, R8, R9 ;  /* 0x000000081a1a7223 */ /* 0x000fe20000000009 */
[----:B------:R-:W-:-:S05]  /*0e40*/  SHF.R.U32.HI R8, RZ, 0x4, R23 ;  /* 0x00000004ff087819 */ /* 0x000fca0000011617 */
[----:B------:R-:W-:-:S04]  /*0e50*/  IMAD.SHL.U32 R31, R8, 0x4, RZ ;  /* 0x00000004081f7824 */ /* 0x000fc800078e00ff */
[----:B------:R-:W0:Y:S02]  /*0e60*/  LDC R8, c[0x3][R31] ;  /* 0x00c000001f087b82 */ /* 0x000e240000000800 */
[----:B0-----:R-:W-:Y:S01]  /*0e70*/  FMUL R11, R11, R8 ;  /* 0x000000080b0b7220 */ /* 0x001fe20000400000 */
[----:B------:R-:W-:Y:S02]  /*0e80*/  IMAD.SHL.U32 R8, R23, 0x4, RZ ;  /* 0x0000000417087824 */ /* 0x000fe400078e00ff */
[----:B------:R-:W2:Y:S03]  /*0e90*/  LD.E.U8 R23, desc[UR10][R20.64+0x6] ;  /* 0x0000060a14177980 */ /* 0x000ea6000c101100 */
[----:B------:R-:W-:-:S04]  /*0ea0*/  LOP3.LUT R35, R8, 0x3c, RZ, 0xc0, !PT ;  /* 0x0000003c08237812 */ /* 0x000fc800078ec0ff */
[----:B------:R-:W0:Y:S01]  /*0eb0*/  LDC R29, c[0x3][R35] ;  /* 0x00c00000231d7b82 */ /* 0x000e220000000800 */
[----:B------:R-:W-:Y:S02]  /*0ec0*/  FADD R9, RZ, R24 ;  /* 0x00000018ff097221 */ /* 0x000fe40000000000 */
[----:B------:R-:W2:Y:S02]  /*0ed0*/  LD.E.U8 R24, desc[UR10][R20.64+0x7] ;  /* 0x0000070a14187980 */ /* 0x000ea4000c101100 */
[----:B------:R-:W-:Y:S01]  /*0ee0*/  FADD R30, R9, R30 ;  /* 0x0000001e091e7221 */ /* 0x000fe20000000000 */
[----:B0-----:R-:W-:Y:S01]  /*0ef0*/  FFMA R29, R10, R29, R11 ;  /* 0x0000001d0a1d7223 */ /* 0x001fe2000000000b */
[----:B----4-:R-:W-:Y:S02]  /*0f00*/  SHF.R.U32.HI R8, RZ, 0x4, R22 ;  /* 0x00000004ff087819 */ /* 0x010fe40000011616 */
[----:B------:R-:W-:-:S03]  /*0f10*/  SHF.L.U32 R22, R22, 0x2, RZ ;  /* 0x0000000216167819 */ /* 0x000fc600000006ff */
[----:B------:R-:W-:Y:S01]  /*0f20*/  IMAD.SHL.U32 R32, R8, 0x4, RZ ;  /* 0x0000000408207824 */ /* 0x000fe200078e00ff */
[----:B------:R-:W-:Y:S01]  /*0f30*/  LOP3.LUT R36, R22, 0x3c, RZ, 0xc0, !PT ;  /* 0x0000003c16247812 */ /* 0x000fe200078ec0ff */
[----:B------:R-:W0:Y:S02]  /*0f40*/  LDS.128 R8, [R13+0x8020] ;  /* 0x008020000d087984 */ /* 0x000e240000000c00 */
[----:B------:R-:W0:Y:S08]  /*0f50*/  LDC R28, c[0x3][R32] ;  /* 0x00c00000201c7b82 */ /* 0x000e300000000800 */
[----:B------:R-:W1:Y:S01]  /*0f60*/  LDC R22, c[0x3][R36] ;  /* 0x00c0000024167b82 */ /* 0x000e620000000800 */
[----:B0-----:R-:W-:-:S04]  /*0f70*/  FMUL R9, R28, R9 ;  /* 0x000000091c097220 */ /* 0x001fc80000400000 */
[----:B-1----:R-:W-:Y:S02]  /*0f80*/  FFMA R27, R22, R8, R9 ;  /* 0x00000008161b7223 */ /* 0x002fe40000000009 */
[----:B------:R-:W4:Y:S01]  /*0f90*/  LD.E.U8 R22, desc[UR10][R20.64+0x8] ;  /* 0x0000080a14167980 */ /* 0x000f22000c101100 */
[----:B---3--:R-:W-:-:S05]  /*0fa0*/  SHF.R.U32.HI R8, RZ, 0x4, R25 ;  /* 0x00000004ff087819 */ /* 0x008fca0000011619 */
[----:B------:R-:W-:-:S04]  /*0fb0*/  IMAD.SHL.U32 R33, R8, 0x4, RZ ;  /* 0x0000000408217824 */ /* 0x000fc800078e00ff */
[----:B------:R-:W0:Y:S01]  /*0fc0*/  LDC R8, c[0x3][R33] ;  /* 0x00c0000021087b82 */ /* 0x000e220000000800 */
[----:B------:R-:W-:-:S05]  /*0fd0*/  IMAD.SHL.U32 R25, R25, 0x4, RZ ;  /* 0x0000000419197824 */ /* 0x000fca00078e00ff */
[----:B------:R-:W-:-:S04]  /*0fe0*/  LOP3.LUT R34, R25, 0x3c, RZ, 0xc0, !PT ;  /* 0x0000003c19227812 */ /* 0x000fc800078ec0ff */
[----:B------:R-:W1:Y:S01]  /*0ff0*/  LDC R28, c[0x3][R34] ;  /* 0x00c00000221c7b82 */ /* 0x000e620000000800 */
[----:B------:R-:W-:Y:S01]  /*1000*/  FADD R30, R30, R26 ;  /* 0x0000001a1e1e7221 */ /* 0x000fe20000000000 */
[----:B0-----:R-:W-:-:S04]  /*1010*/  FMUL R11, R11, R8 ;  /* 0x000000080b0b7220 */ /* 0x001fc80000400000 */
[----:B-1----:R-:W-:Y:S01]  /*1020*/  FFMA R28, R10, R28, R11 ;  /* 0x0000001c0a1c7223 */ /* 0x002fe2000000000b */
[----:B--2---:R-:W-:Y:S02]  /*1030*/  SHF.R.U32.HI R8, RZ, 0x4, R23 ;  /* 0x00000004ff087819 */ /* 0x004fe40000011617 */
[----:B------:R-:W-:-:S03]  /*1040*/  SHF.L.U32 R23, R23, 0x2, RZ ;  /* 0x0000000217177819 */ /* 0x000fc600000006ff */
[----:B------:R-:W-:Y:S01]  /*1050*/  IMAD.SHL.U32 R31, R8, 0x4, RZ ;  /* 0x00000004081f7824 */ /* 0x000fe200078e00ff */
[----:B------:R-:W-:Y:S01]  /*1060*/  LOP3.LUT R35, R23, 0x3c, RZ, 0xc0, !PT ;  /* 0x0000003c17237812 */ /* 0x000fe200078ec0ff */
[----:B------:R-:W0:Y:S02]  /*1070*/  LDS.128 R8, [R13+0x8030] ;  /* 0x008030000d087984 */ /* 0x000e240000000c00 */
[----:B------:R-:W0:Y:S02]  /*1080*/  LDC R32, c[0x3][R31] ;  /* 0x00c000001f207b82 */ /* 0x000e240000000800 */
[----:B------:R-:W2:Y:S06]  /*1090*/  LD.E.U8 R23, desc[UR10][R20.64+0xa] ;  /* 0x00000a0a14177980 */ /* 0x000eac000c101100 */
[----:B------:R-:W1:Y:S01]  /*10a0*/  LDC R26, c[0x3][R35] ;  /* 0x00c00000231a7b82 */ /* 0x000e620000000800 */
[----:B0-----:R-:W-:-:S04]  /*10b0*/  FMUL R9, R32, R9 ;  /* 0x0000000920097220 */ /* 0x001fc80000400000 */
[----:B-1----:R-:W-:Y:S02]  /*10c0*/  FFMA R25, R26, R8, R9 ;  /* 0x000000081a197223 */ /* 0x002fe40000000009 */
[----:B------:R-:W3:Y:S01]  /*10d0*/  LD.E.U8 R26, desc[UR10][R20.64+0x9] ;  /* 0x0000090a141a7980 */ /* 0x000ee2000c101100 */
[----:B------:R-:W-:Y:S01]  /*10e0*/  SHF.R.U32.HI R8, RZ, 0x4, R24 ;  /* 0x00000004ff087819 */ /* 0x000fe20000011618 */
[----:B------:R-:W-:-:S04]  /*10f0*/  FADD R30, R30, R29 ;  /* 0x0000001d1e1e7221 */ /* 0x000fc80000000000 */
[----:B------:R-:W-:-:S04]  /*1100*/  IMAD.SHL.U32 R29, R8, 0x4, RZ ;  /* 0x00000004081d7824 */ /* 0x000fc800078e00ff */
[----:B------:R-:W0:Y:S01]  /*1110*/  LDC R8, c[0x3][R29] ;  /* 0x00c000001d087b82 */ /* 0x000e220000000800 */
[----:B------:R-:W-:-:S04]  /*1120*/  FADD R27, R30, R27 ;  /* 0x0000001b1e1b7221 */ /* 0x000fc80000000000 */
[----:B------:R-:W-:Y:S02]  /*1130*/  FADD R30, R27, R28 ;  /* 0x0000001c1b1e7221 */ /* 0x000fe40000000000 */
[----:B------:R-:W2:Y:S01]  /*1140*/  LD.E.U8 R27, desc[UR10][R20.64+0xb] ;  /* 0x00000b0a141b7980 */ /* 0x000ea2000c101100 */
[----:B------:R-:W-:Y:S02]  /*1150*/  IMAD.SHL.U32 R24, R24, 0x4, RZ ;  /* 0x0000000418187824 */ /* 0x000fe400078e00ff */
[----:B0-----:R-:W-:-:S03]  /*1160*/  FMUL R11, R11, R8 ;  /* 0x000000080b0b7220 */ /* 0x001fc60000400000 */
[----:B------:R-:W-:-:S04]  /*1170*/  LOP3.LUT R33, R24, 0x3c, RZ, 0xc0, !PT ;  /* 0x0000003c18217812 */ /* 0x000fc800078ec0ff */
[----:B------:R-:W0:Y:S01]  /*1180*/  LDC R9, c[0x3][R33] ;  /* 0x00c0000021097b82 */ /* 0x000e220000000800 */
[----:B----4-:R-:W-:Y:S02]  /*1190*/  SHF.R.U32.HI R8, RZ, 0x4, R22 ;  /* 0x00000004ff087819 */ /* 0x010fe40000011616 */
[----:B------:R-:W-:-:S04]  /*11a0*/  SHF.L.U32 R22, R22, 0x2, RZ ;  /* 0x0000000216167819 */ /* 0x000fc800000006ff */
[----:B------:R-:W-:Y:S02]  /*11b0*/  LOP3.LUT R34, R22, 0x3c, RZ, 0xc0, !PT ;  /* 0x0000003c16227812 */ /* 0x000fe400078ec0ff */
[----:B------:R-:W4:Y:S01]  /*11c0*/  LD.E.U8 R22, desc[UR10][R20.64+0xc] ;  /* 0x00000c0a14167980 */ /* 0x000f22000c101100 */
[----:B------:R-:W-:Y:S01]  /*11d0*/  IMAD.SHL.U32 R32, R8, 0x4, RZ ;  /* 0x0000000408207824 */ /* 0x000fe200078e00ff */
[----:B------:R-:W1:Y:S01]  /*11e0*/  LDC R28, c[0x3][R34] ;  /* 0x00c00000221c7b82 */ /* 0x000e620000000800 */
[----:B0-----:R-:W-:Y:S02]  /*11f0*/  FFMA R24, R10, R9, R11 ;  /* 0x000000090a187223 */ /* 0x001fe4000000000b */
[----:B------:R-:W0:Y:S05]  /*1200*/  LDS.128 R8, [R13+0x8040] ;  /* 0x008040000d087984 */ /* 0x000e2a0000000c00 */
[----:B------:R-:W0:Y:S02]  /*1210*/  LDC R32, c[0x3][R32] ;  /* 0x00c0000020207b82 */ /* 0x000e240000000800 */
[----:B0-----:R-:W-:-:S04]  /*1220*/  FMUL R9, R32, R9 ;  /* 0x0000000920097220 */ /* 0x001fc80000400000 */
[----:B-1----:R-:W-:Y:S01]  /*1230*/  FFMA R28, R28, R8, R9 ;  /* 0x000000081c1c7223 */ /* 0x002fe20000000009 */
[----:B------:R-:W-:-:S04]  /*1240*/  FADD R25, R30, R25 ;  /* 0x000000191e197221 */ /* 0x000fc80000000000 */
[----:B------:R-:W-:Y:S01]  /*1250*/  FADD R25, R25, R24 ;  /* 0x0000001819197221 */ /* 0x000fe20000000000 */
[----:B---3--:R-:W-:-:S05]  /*1260*/  SHF.R.U32.HI R8, RZ, 0x4, R26 ;  /* 0x00000004ff087819 */ /* 0x008fca000001161a */
[----:B------:R-:W-:-:S04]  /*1270*/  IMAD.SHL.U32 R31, R8, 0x4, RZ ;  /* 0x00000004081f7824 */ /* 0x000fc800078e00ff */
[----:B------:R-:W0:Y:S01]  /*1280*/  LDC R8, c[0x3][R31] ;  /* 0x00c000001f087b82 */ /* 0x000e220000000800 */
[----:B------:R-:W-:-:S05]  /*1290*/  IMAD.SHL.U32 R26, R26, 0x4, RZ ;  /* 0x000000041a1a7824 */ /* 0x000fca00078e00ff */
[----:B------:R-:W-:-:S04]  /*12a0*/  LOP3.LUT R36, R26, 0x3c, RZ, 0xc0, !PT ;  /* 0x0000003c1a247812 */ /* 0x000fc800078ec0ff */
[----:B------:R-:W1:Y:S01]  /*12b0*/  LDC R29, c[0x3][R36] ;  /* 0x00c00000241d7b82 */ /* 0x000e620000000800 */
[----:B0-----:R-:W-:Y:S01]  /*12c0*/  FMUL R11, R11, R8 ;  /* 0x000000080b0b7220 */ /* 0x001fe20000400000 */
[----:B--2---:R-:W-:Y:S02]  /*12d0*/  SHF.R.U32.HI R8, RZ, 0x4, R23 ;  /* 0x00000004ff087819 */ /* 0x004fe40000011617 */
[----:B------:R-:W-:-:S03]  /*12e0*/  SHF.L.U32 R23, R23, 0x2, RZ ;  /* 0x0000000217177819 */ /* 0x000fc600000006ff */
[----:B------:R-:W-:Y:S01]  /*12f0*/  IMAD.SHL.U32 R33, R8, 0x4, RZ ;  /* 0x0000000408217824 */ /* 0x000fe200078e00ff */
[----:B------:R-:W-:-:S03]  /*1300*/  LOP3.LUT R35, R23, 0x3c, RZ, 0xc0, !PT ;  /* 0x0000003c17237812 */ /* 0x000fc600078ec0ff */
[----:B------:R-:W0:Y:S01]  /*1310*/  LDC R26, c[0x3][R33] ;  /* 0x00c00000211a7b82 */ /* 0x000e220000000800 */
[----:B-1----:R-:W-:Y:S02]  /*1320*/  FFMA R29, R10, R29, R11 ;  /* 0x0000001d0a1d7223 */ /* 0x002fe4000000000b */
[----:B------:R-:W0:Y:S05]  /*1330*/  LDS.128 R8, [R13+0x8050] ;  /* 0x008050000d087984 */ /* 0x000e2a0000000c00 */
[----:B------:R-:W1:Y:S01]  /*1340*/  LDC R24, c[0x3][R35] ;  /* 0x00c0000023187b82 */ /* 0x000e620000000800 */
[----:B0-----:R-:W-:-:S04]  /*1350*/  FMUL R9, R26, R9 ;  /* 0x000000091a097220 */ /* 0x001fc80000400000 */
[----:B-1----:R-:W-:Y:S01]  /*1360*/  FFMA R23, R24, R8, R9 ;  /* 0x0000000818177223 */ /* 0x002fe20000000009 */
[----:B------:R-:W-:Y:S01]  /*1370*/  SHF.R.U32.HI R8, RZ, 0x4, R27 ;  /* 0x00000004ff087819 */ /* 0x000fe2000001161b */
[----:B------:R-:W-:-:S04]  /*1380*/  IMAD.SHL.U32 R27, R27, 0x4, RZ ;  /* 0x000000041b1b7824 */ /* 0x000fc800078e00ff */
[----:B------:R-:W-:Y:S01]  /*1390*/  IMAD.SHL.U32 R30, R8, 0x4, RZ ;  /* 0x00000004081e7824 */ /* 0x000fe200078e00ff */
[----:B------:R-:W-:Y:S01]  /*13a0*/  LOP3.LUT R34, R27, 0x3c, RZ, 0xc0, !PT ;  /* 0x0000003c1b227812 */ /* 0x000fe200078ec0ff */
[----:B------:R-:W-:Y:S01]  /*13b0*/  FADD R24, R25, R28 ;  /* 0x0000001c19187221 */ /* 0x000fe20000000000 */
[----:B------:R-:W2:Y:S01]  /*13c0*/  LD.E.U8 R27, desc[UR10][R20.64+0xe] ;  /* 0x00000e0a141b7980 */ /* 0x000ea2000c101100 */
[----:B------:R-:W0:Y:S08]  /*13d0*/  LDC R8, c[0x3][R30] ;  /* 0x00c000001e087b82 */ /* 0x000e300000000800 */
[----:B------:R-:W1:Y:S01]  /*13e0*/  LDC R9, c[0x3][R34] ;  /* 0x00c0000022097b82 */ /* 0x000e620000000800 */
[----:B----4-:R-:W-:-:S05]  /*13f0*/  SHF.R.U32.HI R25, RZ, 0x4, R22 ;  /* 0x00000004ff197819 */ /* 0x010fca0000011616 */
[----:B------:R-:W-:-:S04]  /*1400*/  IMAD.SHL.U32 R31, R25, 0x4, RZ ;  /* 0x00000004191f7824 */ /* 0x000fc800078e00ff */
[----:B------:R-:W3:Y:S01]  /*1410*/  LDC R26, c[0x3][R31] ;  /* 0x00c000001f1a7b82 */ /* 0x000ee20000000800 */
[----:B0-----:R-:W-:-:S04]  /*1420*/  FMUL R11, R11, R8 ;  /* 0x000000080b0b7220 */ /* 0x001fc80000400000 */
[----:B-1----:R-:W-:Y:S02]  /*1430*/  FFMA R25, R10, R9, R11 ;  /* 0x000000090a197223 */ /* 0x002fe4000000000b */
[----:B------:R-:W3:Y:S02]  /*1440*/  LDS.128 R8, [R13+0x8060] ;  /* 0x008060000d087984 */ /* 0x000ee40000000c00 */
[----:B---3--:R-:W-:Y:S01]  /*1450*/  FMUL R26, R26, R9 ;  /* 0x000000091a1a7220 */ /* 0x008fe20000400000 */
[----:B------:R-:W-:Y:S02]  /*1460*/  SHF.L.U32 R9, R22, 0x2, RZ ;  /* 0x0000000216097819 */ /* 0x000fe400000006ff */
[----:B------:R-:W3:Y:S01]  /*1470*/  LD.E.U8 R22, desc[UR10][R20.64+0xd] ;  /* 0x00000d0a14167980 */ /* 0x000ee2000c101100 */
[----:B------:R-:W-:-:S03]  /*1480*/  FADD R24, R24, R29 ;  /* 0x0000001d18187221 */ /* 0x000fc60000000000 */
[----:B------:R2:W4:Y:S01]  /*1490*/  LD.E.U8 R29, desc[UR10][R20.64+0xf] ;  /* 0x00000f0a141d7980 */ /* 0x000522000c101100 */
[----:B------:R-:W-:-:S04]  /*14a0*/  LOP3.LUT R32, R9, 0x3c, RZ, 0xc0, !PT ;  /* 0x0000003c09207812 */ /* 0x000fc800078ec0ff */
[----:B------:R-:W0:Y:S02]  /*14b0*/  LDC R9, c[0x3][R32] ;  /* 0x00c0000020097b82 */ /* 0x000e240000000800 */
[----:B0-----:R-:W-:Y:S01]  /*14c0*/  FFMA R28, R9, R8, R26 ;  /* 0x00000008091c7223 */ /* 0x001fe2000000001a */
[----:B------:R-:W-:-:S04]  /*14d0*/  IMAD.IADD R9, R3, 0x1, R4 ;  /* 0x0000000103097824 */ /* 0x000fc800078e0204 */
[----:B------:R-:W-:-:S05]  /*14e0*/  IMAD.WIDE.U32 R8, R9, 0x4, R16 ;  /* 0x0000000409087825 */ /* 0x000fca00078e0010 */
[----:B------:R4:W4:Y:S01]  /*14f0*/  LD.E R26, desc[UR10][R8.64] ;  /* 0x0000000a081a7980 */ /* 0x000922000c101900 */
[----:B------:R-:W-:-:S04]  /*1500*/  FADD R30, R24, R23 ;  /* 0x00000017181e7221 */ /* 0x000fc80000000000 */
[----:B------:R-:W-:-:S04]  /*1510*/  FADD R25, R30, R25 ;  /* 0x000000191e197221 */ /* 0x000fc80000000000 */
[----:B------:R-:W-:Y:S01]  /*1520*/  FADD R28, R25, R28 ;  /* 0x0000001c191c7221 */ /* 0x000fe20000000000 */
[----:B------:R-:W-:-:S04]  /*1530*/  IADD3 R4, PT, PT, R4, 0x1, RZ ;  /* 0x0000000104047810 */ /* 0x000fc80007ffe0ff */
[----:B------:R-:W-:Y:S02]  /*1540*/  ISETP.NE.AND P0, PT, R4, 0x4, PT ;  /* 0x000000040400780c */ /* 0x000fe40003f05270 */
[----:B--2---:R-:W-:Y:S02]  /*1550*/  SHF.R.U32.HI R20, RZ, 0x4, R27 ;  /* 0x00000004ff147819 */ /* 0x004fe4000001161b */
[----:B------:R-:W-:-:S04]  /*1560*/  SHF.L.U32 R27, R27, 0x2, RZ ;  /* 0x000000021b1b7819 */ /* 0x000fc800000006ff */
[----:B------:R-:W-:-:S06]  /*1570*/  LOP3.LUT R21, R27, 0x3c, RZ, 0xc0, !PT ;  /* 0x0000003c1b157812 */ /* 0x000fcc00078ec0ff */
[----:B------:R-:W0:Y:S01]  /*1580*/  LDC R21, c[0x3][R21] ;  /* 0x00c0000015157b82 */ /* 0x000e220000000800 */
[----:B---3--:R-:W-:Y:S01]  /*1590*/  SHF.R.U32.HI R23, RZ, 0x4, R22 ;  /* 0x00000004ff177819 */ /* 0x008fe20000011616 */
[----:B------:R-:W-:-:S04]  /*15a0*/  IMAD.SHL.U32 R22, R22, 0x4, RZ ;  /* 0x0000000416167824 */ /* 0x000fc800078e00ff */
[----:B------:R-:W-:Y:S01]  /*15b0*/  IMAD.SHL.U32 R24, R23, 0x4, RZ ;  /* 0x0000000417187824 */ /* 0x000fe200078e00ff */
[----:B------:R-:W-:-:S05]  /*15c0*/  LOP3.LUT R31, R22, 0x3c, RZ, 0xc0, !PT ;  /* 0x0000003c161f7812 */ /* 0x000fca00078ec0ff */
[----:B------:R-:W1:Y:S08]  /*15d0*/  LDC R24, c[0x3][R24] ;  /* 0x00c0000018187b82 */ /* 0x000e700000000800 */
[----:B------:R-:W2:Y:S01]  /*15e0*/  LDC R23, c[0x3][R31] ;  /* 0x00c000001f177b82 */ /* 0x000ea20000000800 */
[----:B----4-:R-:W-:Y:S01]  /*15f0*/  SHF.R.U32.HI R8, RZ, 0x4, R29 ;  /* 0x00000004ff087819 */ /* 0x010fe2000001161d */
[----:B------:R-:W-:-:S02]  /*1600*/  IMAD.SHL.U32 R22, R20, 0x4, RZ ;  /* 0x0000000414167824 */ /* 0x000fc400078e00ff */
[----:B------:R-:W-:Y:S02]  /*1610*/  IMAD.SHL.U32 R29, R29, 0x4, RZ ;  /* 0x000000041d1d7824 */ /* 0x000fe400078e00ff */
[----:B------:R-:W-:Y:S02]  /*1620*/  IMAD.SHL.U32 R20, R8, 0x4, RZ ;  /* 0x0000000408147824 */ /* 0x000fe400078e00ff */
[----:B------:R-:W3:Y:S01]  /*1630*/  LDC R22, c[0x3][R22] ;  /* 0x00c0000016167b82 */ /* 0x000ee20000000800 */
[----:B------:R-:W-:-:S07]  /*1640*/  LOP3.LUT R29, R29, 0x3c, RZ, 0xc0, !PT ;  /* 0x0000003c1d1d7812 */ /* 0x000fce00078ec0ff */
[----:B------:R-:W4:Y:S01]  /*1650*/  LDC R20, c[0x3][R20] ;  /* 0x00c0000014147b82 */ /* 0x000f220000000800 */
[----:B-1----:R-:W-:-:S04]  /*1660*/  FMUL R11, R11, R24 ;  /* 0x000000180b0b7220 */ /* 0x002fc80000400000 */
[----:B--2---:R-:W-:-:S03]  /*1670*/  FFMA R25, R10, R23, R11 ;  /* 0x000000170a197223 */ /* 0x004fc6000000000b */
[----:B------:R-:W1:Y:S01]  /*1680*/  LDC R23, c[0x3][R29] ;  /* 0x00c000001d177b82 */ /* 0x000e620000000800 */
[----:B------:R-:W3:Y:S01]  /*1690*/  LDS.128 R8, [R13+0x8070] ;  /* 0x008070000d087984 */ /* 0x000ee20000000c00 */
[----:B------:R-:W-:Y:S01]  /*16a0*/  FADD R25, R28, R25 ;  /* 0x000000191c197221 */ /* 0x000fe20000000000 */
[----:B---3--:R-:W-:Y:S01]  /*16b0*/  FMUL R24, R22, R9 ;  /* 0x0000000916187220 */ /* 0x008fe20000400000 */
[----:B----4-:R-:W-:-:S03]  /*16c0*/  FMUL R11, R11, R20 ;  /* 0x000000140b0b7220 */ /* 0x010fc60000400000 */
[----:B0-----:R-:W-:Y:S01]  /*16d0*/  FFMA R8, R21, R8, R24 ;  /* 0x0000000815087223 */ /* 0x001fe20000000018 */
[----:B-1----:R-:W-:-:S03]  /*16e0*/  FFMA R11, R10, R23, R11 ;  /* 0x000000170a0b7223 */ /* 0x002fc6000000000b */
[----:B------:R-:W-:-:S04]  /*16f0*/  FADD R8, R25, R8 ;  /* 0x0000000819087221 */ /* 0x000fc80000000000 */
[----:B------:R-:W-:-:S04]  /*1700*/  FADD R8, R8, R11 ;  /* 0x0000000b08087221 */ /* 0x000fc80000000000 */
[----:B------:R-:W-:Y:S01]  /*1710*/  FFMA R5, R26, R8, R5 ;  /* 0x000000081a057223 */ /* 0x000fe20000000005 */
[----:B------:R-:W-:Y:S06]  /*1720*/  @P0 BRA `(.L_x_13) ;  /* 0xfffffff400200947 */ /* 0x000fec000383ffff */
[----:B------:R-:W-:-:S07]  /*1730*/  LEA R4, R2, UR5, 0x2 ;  /* 0x0000000502047c11 */ /* 0x000fce000f8e10ff */
.L_x_14:
[----:B------:R-:W0:Y:S02]  /*1740*/  LDS R2, [R4] ;  /* 0x0000000004027984 */ /* 0x000e240000000800 */
[----:B0-----:R-:W-:-:S05]  /*1750*/  FADD R3, R5, R2 ;  /* 0x0000000205037221 */ /* 0x001fca0000000000 */
[----:B------:R-:W0:Y:S02]  /*1760*/  ATOMS.CAST.SPIN P0, [R4], R2, R3 ;  /* 0x000000020400758d */ /* 0x000e240001800003 */
[----:B0-----:R-:W-:Y:S05]  /*1770*/  @!P0 BRA `(.L_x_14) ;  /* 0xfffffffc00f08947 */ /* 0x001fea000383ffff */
.L_x_12:
[----:B------:R-:W-:Y:S05]  /*1780*/  BSYNC.RECONVERGENT B0 ;  /* 0x0000000000007941 */ /* 0x000fea0003800200 */
.L_x_11:
[----:B------:R-:W-:Y:S05]  /*1790*/  BRA.U UP0, `(.L_x_15) ;  /* 0xfffffff100d87547 */ /* 0x000fea000b83ffff */
[----:B------:R-:W-:Y:S01]  /*17a0*/  VIADD R7, R7, 0x80 ;  /* 0x0000008007077836 */ /* 0x000fe20000000000 */
[----:B------:R-:W-:Y:S04]  /*17b0*/  BAR.SYNC.DEFER_BLOCKING 0x0 ;  /* 0x0000000000007b1d */ /* 0x000fe80000010000 */
[----:B------:R-:W-:-:S13]  /*17c0*/  ISETP.GE.U32.AND P0, PT, R7, 0x4000, PT ;  /* 0x000040000700780c */ /* 0x000fda0003f06070 */
[----:B------:R-:W-:Y:S05]  /*17d0*/  @!P0 BRA `(.L_x_16) ;  /* 0xffffffe800988947 */ /* 0x000fea000383ffff */
[----:B------:R-:W-:Y:S01]  /*17e0*/  VIADD R6, R6, 0x1 ;  /* 0x0000000106067836 */ /* 0x000fe20000000000 */
[----:B------:R-:W-:Y:S01]  /*17f0*/  UMOV UR4, UR5 ;  /* 0x0000000500047c82 */ /* 0x000fe20008000000 */
[----:B------:R-:W-:Y:S01]  /*1800*/  UMOV UR6, UR7 ;  /* 0x0000000700067c82 */ /* 0x000fe20008000000 */
[----:B------:R-:W-:Y:S02]  /*1810*/  BAR.SYNC.DEFER_BLOCKING 0x0 ;  /* 0x0000000000007b1d */ /* 0x000fe40000010000 */
[----:B------:R-:W-:-:S04]  /*1820*/  ISETP.NE.AND P0, PT, R6, 0x12, PT ;  /* 0x000000120600780c */ /* 0x000fc80003f05270 */
[----:B------:R-:W-:Y:S01]  /*1830*/  UMOV UR5, UR8 ;  /* 0x0000000800057c82 */ /* 0x000fe20008000000 */
[----:B------:R-:W-:-:S08]  /*1840*/  UMOV UR7, UR9 ;  /* 0x0000000900077c82 */ /* 0x000fd00008000000 */
[----:B------:R-:W-:Y:S05]  /*1850*/  @P0 BRA `(.L_x_17) ;  /* 0xffffffe800500947 */ /* 0x000fea000383ffff */
[----:B------:R-:W-:-:S13]  /*1860*/  ISETP.GT.U32.AND P0, PT, R0, 0xff, PT ;  /* 0x000000ff0000780c */ /* 0x000fda0003f04070 */
[----:B------:R-:W-:Y:S05]  /*1870*/  @P0 EXIT ;  /* 0x000000000000094d */ /* 0x000fea0003800000 */
[----:B------:R-:W3:Y:S01]  /*1880*/  S2UR UR5, SR_CgaCtaId ;  /* 0x00000000000579c3 */ /* 0x000ee20000008800 */
[----:B------:R-:W-:-:S07]  /*1890*/  UMOV UR4, 0x400 ;  /* 0x0000040000047882 */ /* 0x000fce0000000000 */
[----:B------:R-:W1:Y:S01]  /*18a0*/  LDC.64 R2, c[0x0][0x388] ;  /* 0x0000e200ff027b82 */ /* 0x000e620000000a00 */
[----:B---3--:R-:W-:-:S06]  /*18b0*/  ULEA UR4, UR5, UR4, 0x18 ;  /* 0x0000000405047291 */ /* 0x008fcc000f8ec0ff */
[----:B------:R-:W-:Y:S01]  /*18c0*/  LEA R0, R0, UR4, 0x5 ;  /* 0x0000000400007c11 */ /* 0x000fe2000f8e28ff */
[----:B-1--4-:R-:W-:-:S04]  /*18d0*/  IMAD.WIDE.U32 R12, R12, 0x4, R2 ;  /* 0x000000040c0c7825 */ /* 0x012fc800078e0002 */
[----:B------:R-:W1:Y:S04]  /*18e0*/  LDS.128 R4, [R0] ;  /* 0x0000000000047984 */ /* 0x000e680000000c00 */
[----:B------:R-:W3:Y:S04]  /*18f0*/  LDS.128 R8, [R0+0x10] ;  /* 0x0000100000087984 */ /* 0x000ee80000000c00 */
[----:B-1----:R-:W-:Y:S04]  /*1900*/  STG.E desc[UR10][R12.64], R4 ;  /* 0x000000040c007986 */ /* 0x002fe8000c10190a */
[----:B------:R-:W-:Y:S04]  /*1910*/  STG.E desc[UR10][R12.64+0x4], R5 ;  /* 0x000004050c007986 */ /* 0x000fe8000c10190a */
[----:B------:R-:W-:Y:S04]  /*1920*/  STG.E desc[UR10][R12.64+0x8], R6 ;  /* 0x000008060c007986 */ /* 0x000fe8000c10190a */
[----:B------:R-:W-:Y:S04]  /*1930*/  STG.E desc[UR10][R12.64+0xc], R7 ;  /* 0x00000c070c007986 */ /* 0x000fe8000c10190a */
[----:B---3--:R-:W-:Y:S04]  /*1940*/  STG.E desc[UR10][R12.64+0x10], R8 ;  /* 0x000010080c007986 */ /* 0x008fe8000c10190a */
[----:B------:R-:W-:Y:S04]  /*1950*/  STG.E desc[UR10][R12.64+0x14], R9 ;  /* 0x000014090c007986 */ /* 0x000fe8000c10190a */
[----:B------:R-:W-:Y:S04]  /*1960*/  STG.E desc[UR10][R12.64+0x18], R10 ;  /* 0x0000180a0c007986 */ /* 0x000fe8000c10190a */
[----:B------:R-:W-:Y:S01]  /*1970*/  STG.E desc[UR10][R12.64+0x1c], R11 ;  /* 0x00001c0b0c007986 */ /* 0x000fe2000c10190a */
[----:B------:R-:W-:Y:S05]  /*1980*/  EXIT ;  /* 0x000000000000794d */ /* 0x000fea0003800000 */
.L_x_18:
[----:B------:R-:W-:-:S00]  /*1990*/  BRA `(.L_x_18) ;  /* 0xfffffffc00fc7947 */ /* 0x000fc0000383ffff */
[----:B------:R-:W-:-:S00]  /*19a0*/  NOP ;  /* 0x0000000000007918 */ /* 0x000fc00000000000 */
        /* <DEDUP_REMOVED lines=13> */
.L_x_27:


//--------------------- .text._Z35nvfp4_18layer_persistent_mlp_kernelPKfPfPK12LayerWeights --------------------------
	.section	.text._Z35nvfp4_18layer_persistent_mlp_kernelPKfPfPK12LayerWeights,"ax",@progbits
	.align	128
        .global         _Z35nvfp4_18layer_persistent_mlp_kernelPKfPfPK12LayerWeights
        .type           _Z35nvfp4_18layer_persistent_mlp_kernelPKfPfPK12LayerWeights,@function
        .size           _Z35nvfp4_18layer_persistent_mlp_kernelPKfPfPK12LayerWeights,(.L_x_28 - _Z35nvfp4_18layer_persistent_mlp_kernelPKfPfPK12LayerWeights)
        .other          _Z35nvfp4_18layer_persistent_mlp_kernelPKfPfPK12LayerWeights,@"STO_CUDA_ENTRY STV_DEFAULT"
_Z35nvfp4_18layer_persistent_mlp_kernelPKfPfPK12LayerWeights:
.text._Z35nvfp4_18layer_persistent_mlp_kernelPKfPfPK12LayerWeights:
[----:B------:R-:W-:Y:S01]  /*0000*/  LDC R1, c[0x0][0x37c] ;  /* 0x0000df00ff017b82 */ /* 0x000fe20000000800 */
[----:B------:R-:W0:Y:S01]  /*0010*/  S2R R0, SR_TID.X ;  /* 0x0000000000007919 */ /* 0x000e220000002100 */
[----:B------:R-:W1:Y:S01]  /*0020*/  LDCU.64 UR10, c[0x0][0x358] ;  /* 0x00006b00ff0a77ac */ /* 0x000e620008000a00 */
[C---:B0-----:R-:W-:Y:S02]  /*0030*/  ISETP.GT.U32.AND P0, PT, R0.reuse, 0xff, PT ;  /* 0x000000ff0000780c */ /* 0x041fe40003f04070 */
[----:B------:R-:W-:-:S11]  /*0040*/  SHF.L.U32 R13, R0, 0x3, RZ ;  /* 0x00000003000d7819 */ /* 0x000fd600000006ff */
        /* <DEDUP_REMOVED lines=21> */
.L_x_25:
[----:B------:R-:W-:Y:S01]  /*01a0*/  ISETP.GT.U32.AND P0, PT, R0, 0xff, PT ;  /* 0x000000ff0000780c */ /* 0x000fe20003f04070 */
[----:B0-----:R-:W0:Y:S01]  /*01b0*/  LDC.64 R18, c[0x0][0x390] ;  /* 0x0000e400ff127b82 */ /* 0x001e220000000a00 */
[----:B------:R-:W-:Y:S01]  /*01c0*/  HFMA2 R7, -RZ, RZ, 0, 0 ;  /* 0x00000000ff077431 */ /* 0x000fe200000001ff */
[----:B------:R-:W-:Y:S01]  /*01d0*/  UMOV UR8, UR4 ;  /* 0x0000000400087c82 */ /* 0x000fe20008000000 */
[----:B------:R-:W-:-:S09]  /*01e0*/  UMOV UR9, UR6 ;  /* 0x0000000600097c82 */ /* 0x000fd20008000000 */
[----:B------:R-:W-:-:S05]  /*01f0*/  @!P0 LEA R2, R0, UR7, 0x5 ;  /* 0x0000000700028c11 */ /* 0x000fca000f8e28ff */
[----:B------:R1:W-:Y:S04]  /*0200*/  @!P0 STS.128 [R2], RZ ;  /* 0x000000ff02008388 */ /* 0x0003e80000000c00 */
[----:B------:R1:W-:Y:S01]  /*0210*/  @!P0 STS.128 [R2+0x10], RZ ;  /* 0x000010ff02008388 */ /* 0x0003e20000000c00 */
[----:B0-----:R-:W-:Y:S01]  /*0220*/  IMAD.WIDE.U32 R18, R12, 0x30, R18 ;  /* 0x000000300c127825 */ /* 0x001fe200078e0012 */
[----:B-1----:R-:W-:Y:S06]  /*0230*/  BAR.SYNC.DEFER_BLOCKING 0x0 ;  /* 0x0000000000007b1d */ /* 0x002fec0000010000 */
.L_x_24:
[----:B------:R-:W-:Y:S01]  /*0240*/  BAR.SYNC.DEFER_BLOCKING 0x0 ;  /* 0x0000000000007b1d */ /* 0x000fe20000010000 */
[----:B------:R-:W-:-:S07]  /*0250*/  IMAD.MOV.U32 R6, RZ, RZ, RZ ;  /* 0x000000ffff067224 */ /* 0x000fce00078e00ff */
.L_x_23:
[----:B------:R-:W-:Y:S01]  /*0260*/  IADD3 R2, PT, PT, R13, R6, RZ ;  /* 0x000000060d027210 */ /* 0x000fe20007ffe0ff */
[----:B------:R-:W-:Y:S03]  /*0270*/  BSSY.RECONVERGENT B0, `(.L_x_19) ;  /* 0x00000c8000007945 */ /* 0x000fe60003800200 */
[----:B------:R-:W-:-:S13]  /*0280*/  ISETP.GT.U32.AND P0, PT, R2, 0x7ff, PT ;  /* 0x000007ff0200780c */ /* 0x000fda0003f04070 */
[----:B------:R-:W-:Y:S05]  /*0290*/  @P0 BRA `(.L_x_20) ;  /* 0x0000000c00140947 */ /* 0x000fea0003800000 */
[----:B------:R0:W5:Y:S04]  /*02a0*/  LDG.E.64.CONSTANT R16, desc[UR10][R18.64+0x28] ;  /* 0x0000280a12107981 */ /* 0x000168000c1e9b00 */
[----:B------:R0:W5:Y:S01]  /*02b0*/  LDG.E.64.CONSTANT R14, desc[UR10][R18.64+0x20] ;  /* 0x0000200a120e7981 */ /* 0x000162000c1e9b00 */
[----:B------:R-:W1:Y:S01]  /*02c0*/  S2UR UR6, SR_CgaCtaId ;  /* 0x00000000000679c3 */ /* 0x000e620000008800 */
[----:B------:R-:W-:Y:S01]  /*02d0*/  SHF.R.U32.HI R3, RZ, 0x1, R7 ;  /* 0x00000001ff037819 */ /* 0x000fe20000011607 */
[----:B------:R-:W-:Y:S01]  /*02e0*/  IMAD.SHL.U32 R4, R2, 0x200, RZ ;  /* 0x0000020002047824 */ /* 0x000fe200078e00ff */
[----:B------:R-:W-:Y:S01]  /*02f0*/  UMOV UR4, 0x400 ;  /* 0x0000040000047882 */ /* 0x000fe20000000000 */
[----:B------:R-:W-:Y:S01]  /*0300*/  IMAD.MOV.U32 R5, RZ, RZ, RZ ;  /* 0x000000ffff057224 */ /* 0x000fe200078e00ff */
[----:B------:R-:W-:-:S02]  /*0310*/  LEA R3, R0, R3, 0x10 ;  /* 0x0000000300037211 */ /* 0x000fc400078e80ff */
[----:B------:R-:W-:Y:S02]  /*0320*/  LEA.HI R4, R7, R4, RZ, 0x1b ;  /* 0x0000000407047211 */ /* 0x000fe400078fd8ff */
[----:B------:R-:W-:Y:S01]  /*0330*/  LEA R3, R6, R3, 0xd ;  /* 0x0000000306037211 */ /* 0x000fe200078e68ff */
[----:B-1----:R-:W-:-:S03]  /*0340*/  ULEA UR4, UR6, UR4, 0x18 ;  /* 0x0000000406047291 */ /* 0x002fc6000f8ec0ff */
[----:B------:R-:W-:Y:S01]  /*0350*/  UMOV UR6, 0x8000 ;  /* 0x0000800000067882 */ /* 0x000fe20000000000 */
[----:B0-----:R-:W-:-:S12]  /*0360*/  UIADD3 UR4, UPT, UPT, UR4, 0x8070, URZ ;  /* 0x0000807004047890 */ /* 0x001fd8000fffe0ff */
.L_x_21:
[----:B-----5:R-:W-:-:S05]  /*0370*/  IADD3 R20, P0, PT, R14, R3, RZ ;  /* 0x000000030e147210 */ /* 0x020fca0007f1e0ff */
[----:B------:R-:W-:-:S05]  /*0380*/  IMAD.X R21, RZ, RZ, R15, P0 ;  /* 0x000000ffff157224 */ /* 0x000fca00000e060f */
[----:B------:R-:W2:Y:S04]  /*0390*/  LD.E.U8 R8, desc[UR10][R20.64] ;  /* 0x0000000a14087980 */ /* 0x000ea8000c101100 */
[----:B------:R-:W3:Y:S04]  /*03a0*/  LD.E.U8 R25, desc[UR10][R20.64+0x1] ;  /* 0x0000010a14197980 */ /* 0x000ee8000c101100 */
[----:B------:R-:W4:Y:S04]  /*03b0*/  LD.E.U8 R26, desc[UR10][R20.64+0x2] ;  /* 0x0000020a141a7980 */ /* 0x000f28000c101100 */
[----:B------:R-:W4:Y:S01]  /*03c0*/  LD.E.U8 R23, desc[UR10][R20.64+0x3] ;  /* 0x0000030a14177980 */ /* 0x000f22000c101100 */
[----:B--2---:R-:W-:Y:S01]  /*03d0*/  SHF.R.U32.HI R9, RZ, 0x4, R8 ;  /* 0x00000004ff097819 */ /* 0x004fe20000011608 */
[----:B------:R-:W-:-:S03]  /*03e0*/  IMAD.SHL.U32 R8, R8, 0x4, RZ ;  /* 0x0000000408087824 */ /* 0x000fc600078e00ff */
[----:B------:R-:W-:Y:S02]  /*03f0*/  SHF.L.U32 R29, R9, 0x2, RZ ;  /* 0x00000002091d7819 */ /* 0x000fe400000006ff */
[----:B------:R-:W-:Y:S02]  /*0400*/  LOP3.LUT R31, R8, 0x3c, RZ, 0xc0, !PT ;  /* 0x0000003c081f7812 */ /* 0x000fe400078ec0ff */
[----:B------:R-:W0:Y:S01]  /*0410*/  LDC R22, c[0x3][R29] ;  /* 0x00c000001d167b82 */ /* 0x000e220000000800 */
[----:B------:R-:W0:Y:S07]  /*0420*/  LDS.128 R8, [UR4+-0x70] ;  /* 0xffff9004ff087984 */ /* 0x000e2e0008000c00 */
[----:B------:R-:W1:Y:S01]  /*0430*/  LDC R27, c[0x3][R31] ;  /* 0x00c000001f1b7b82 */ /* 0x000e620000000800 */
[----:B0-----:R-:W-:-:S02]  /*0440*/  FMUL R24, R22, R9 ;  /* 0x0000000916187220 */ /* 0x001fc40000400000 */
[----:B------:R-:W2:Y:S02]  /*0450*/  LD.E.U8 R22, desc[UR10][R20.64+0x4] ;  /* 0x0000040a14167980 */ /* 0x000ea4000c101100 */
[----:B-1----:R-:W-:Y:S01]  /*0460*/  FFMA R24, R27, R8, R24 ;  /* 0x000000081b187223 */ /* 0x002fe20000000018 */
[----:B---3--:R-:W-:Y:S02]  /*0470*/  SHF.R.U32.HI R8, RZ, 0x4, R25 ;  /* 0x00000004ff087819 */ /* 0x008fe40000011619 */
[----:B------:R-:W-:-:S03]  /*0480*/  SHF.L.U32 R25, R25, 0x2, RZ ;  /* 0x0000000219197819 */ /* 0x000fc600000006ff */
[----:B------:R-:W-:Y:S01]  /*0490*/  IMAD.SHL.U32 R27, R8, 0x4, RZ ;  /* 0x00000004081b7824 */ /* 0x000fe200078e00ff */
[----:B------:R-:W-:Y:S02]  /*04a0*/  LOP3.LUT R32, R25, 0x3c, RZ, 0xc0, !PT ;  /* 0x0000003c19207812 */ /* 0x000fe400078ec0ff */
[----:B----4-:R-:W-:Y:S01]  /*04b0*/  SHF.R.U32.HI R25, RZ, 0x4, R26 ;  /* 0x00000004ff197819 */ /* 0x010fe2000001161a */
[----:B------:R-:W0:Y:S08]  /*04c0*/  LDC R8, c[0x3][R27] ;  /* 0x00c000001b087b82 */ /* 0x000e300000000800 */
[----:B------:R-:W1:Y:S01]  /*04d0*/  LDC R9, c[0x3][R32] ;  /* 0x00c0000020097b82 */ /* 0x000e620000000800 */
[----:B------:R-:W-:Y:S01]  /*04e0*/  SHF.L.U32 R28, R25, 0x2, RZ ;  /* 0x00000002191c7819 */ /* 0x000fe200000006ff */
[----:B------:R-:W-:Y:S01]  /*04f0*/  IMAD.SHL.U32 R26, R26, 0x4, RZ ;  /* 0x000000041a1a7824 */ /* 0x000fe200078e00ff */
[----:B------:R-:W3:Y:S04]  /*0500*/  LD.E.U8 R25, desc[UR10][R20.64+0x5] ;  /* 0x0000050a14197980 */ /* 0x000ee8000c101100 */
[----:B------:R-:W-:Y:S01]  /*0510*/  LOP3.LUT R33, R26, 0x3c, RZ, 0xc0, !PT ;  /* 0x0000003c1a217812 */ /* 0x000fe200078ec0ff */
[----:B------:R-:W4:Y:S08]  /*0520*/  LDC R28, c[0x3][R28] ;  /* 0x00c000001c1c7b82 */ /* 0x000f300000000800 */
[----:B------:R-:W4:Y:S01]  /*0530*/  LDC R26, c[0x3][R33] ;  /* 0x00c00000211a7b82 */ /* 0x000f220000000800 */
[----:B0-----:R-:W-:-:S04]  /*0540*/  FMUL R11, R11, R8 ;  /* 0x000000080b0b7220 */ /* 0x001fc80000400000 */
[----:B-1----:R-:W-:Y:S02]  /*0550*/  FFMA R30, R10, R9, R11 ;  /* 0x000000090a1e7223 */ /* 0x002fe4000000000b */
[----:B------:R-:W4:Y:S02]  /*0560*/  LDS.128 R8, [UR4+-0x60] ;  /* 0xffffa004ff087984 */ /* 0x000f240008000c00 */
[----:B----4-:R-:W-:-:S04]  /*0570*/  FMUL R9, R28, R9 ;  /* 0x000000091c097220 */ /* 0x010fc80000400000 */
[----:B------:R-:W-:Y:S01]  /*0580*/  FFMA R26, R26, R8, R9 ;  /* 0x000000081a1a7223 */ /* 0x000fe20000000009 */
[----:B------:R-:W-:-:S04]  /*0590*/  SHF.R.U32.HI R8, RZ, 0x4, R23 ;  /* 0x00000004ff087819 */ /* 0x000fc80000011617 */
[----:B------:R-:W-:-:S04]  /*05a0*/  SHF.L.U32 R31, R8, 0x2, RZ ;  /* 0x00000002081f7819 */ /* 0x000fc800000006ff */
[----:B------:R-:W0:Y:S02]  /*05b0*/  LDC R8, c[0x3][R31] ;  /* 0x00c000001f087b82 */ /* 0x000e240000000800 */
[----:B0-----:R-:W-:Y:S01]  /*05c0*/  FMUL R11, R11, R8 ;  /* 0x000000080b0b7220 */ /* 0x001fe20000400000 */
[----:B------:R-:W-:Y:S02]  /*05d0*/  IMAD.SHL.U32 R8, R23, 0x4, RZ ;  /* 0x0000000417087824 */ /* 0x000fe400078e00ff */
[----:B------:R-:W4:Y:S03]  /*05e0*/  LD.E.U8 R23, desc[UR10][R20.64+0x6] ;  /* 0x0000060a14177980 */ /* 0x000f26000c101100 */
[----:B------:R-:W-:-:S04]  /*05f0*/  LOP3.LUT R35, R8, 0x3c, RZ, 0xc0, !PT ;  /* 0x0000003c08237812 */ /* 0x000fc800078ec0ff */
[----:B------:R-:W0:Y:S01]  /*0600*/  LDC R29, c[0x3][R35] ;  /* 0x00c00000231d7b82 */ /* 0x000e220000000800 */
[----:B------:R-:W-:Y:S02]  /*0610*/  FADD R9, RZ, R24 ;  /* 0x00000018ff097221 */ /* 0x000fe40000000000 */
[----:B------:R-:W4:Y:S02]  /*0620*/  LD.E.U8 R24, desc[UR10][R20.64+0x7] ;  /* 0x0000070a14187980 */ /* 0x000f24000c101100 */
[----:B------:R-:W-:Y:S01]  /*0630*/  FADD R30, R9, R30 ;  /* 0x0000001e091e7221 */ /* 0x000fe20000000000 */
[----:B0-----:R-:W-:Y:S01]  /*0640*/  FFMA R29, R10, R29, R11 ;  /* 0x0000001d0a1d7223 */ /* 0x001fe2000000000b */
[----:B--2---:R-:W-:Y:S01]  /*0650*/  SHF.R.U32.HI R8, RZ, 0x4, R22 ;  /* 0x00000004ff087819 */ /* 0x004fe20000011616 */
[----:B------:R-:W-:-:S03]  /*0660*/  IMAD.SHL.U32 R22, R22, 0x4, RZ ;  /* 0x0000000416167824 */ /* 0x000fc600078e00ff */
[----:B------:R-:W-:Y:S02]  /*0670*/  SHF.L.U32 R32, R8, 0x2, RZ ;  /* 0x0000000208207819 */ /* 0x000fe400000006ff */
[----:B------:R-:W-:Y:S01]  /*0680*/  LOP3.LUT R36, R22, 0x3c, RZ, 0xc0, !PT ;  /* 0x0000003c16247812 */ /* 0x000fe200078ec0ff */
[----:B------:R-:W0:Y:S01]  /*0690*/  LDS.128 R8, [UR4+-0x50] ;  /* 0xffffb004ff087984 */ /* 0x000e220008000c00 */
[----:B------:R-:W0:Y:S08]  /*06a0*/  LDC R28, c[0x3][R32] ;  /* 0x00c00000201c7b82 */ /* 0x000e300000000800 */
[----:B------:R-:W1:Y:S01]  /*06b0*/  LDC R22, c[0x3][R36] ;  /* 0x00c0000024167b82 */ /* 0x000e620000000800 */
[----:B0-----:R-:W-:-:S04]  /*06c0*/  FMUL R9, R28, R9 ;  /* 0x000000091c097220 */ /* 0x001fc80000400000 */
[----:B-1----:R-:W-:Y:S02]  /*06d0*/  FFMA R27, R22, R8, R9 ;  /* 0x00000008161b7223 */ /* 0x002fe40000000009 */
[----:B------:R-:W2:Y:S01]  /*06e0*/  LD.E.U8 R22, desc[UR10][R20.64+0x8] ;  /* 0x0000080a14167980 */ /* 0x000ea2000c101100 */
[----:B---3--:R-:W-:-:S04]  /*06f0*/  SHF.R.U32.HI R8, RZ, 0x4, R25 ;  /* 0x00000004ff087819 */ /* 0x008fc80000011619 */
[----:B------:R-:W-:-:S04]  /*0700*/  SHF.L.U32 R33, R8, 0x2, RZ ;  /* 0x0000000208217819 */ /* 0x000fc800000006ff */
[----:B------:R-:W0:Y:S01]  /*0710*/  LDC R8, c[0x3][R33] ;  /* 0x00c0000021087b82 */ /* 0x000e220000000800 */
[----:B------:R-:W-:-:S05]  /*0720*/  IMAD.SHL.U32 R25, R25, 0x4, RZ ;  /* 0x0000000419197824 */ /* 0x000fca00078e00ff */
[----:B------:R-:W-:-:S04]  /*0730*/  LOP3.LUT R34, R25, 0x3c, RZ, 0xc0, !PT ;  /* 0x0000003c19227812 */ /* 0x000fc800078ec0ff */
[----:B------:R-:W1:Y:S01]  /*0740*/  LDC R28, c[0x3][R34] ;  /* 0x00c00000221c7b82 */ /* 0x000e620000000800 */
[----:B------:R-:W-:Y:S01]  /*0750*/  FADD R30, R30, R26 ;  /* 0x0000001a1e1e7221 */ /* 0x000fe20000000000 */
[----:B0-----:R-:W-:-:S04]  /*0760*/  FMUL R11, R11, R8 ;  /* 0x000000080b0b7220 */ /* 0x001fc80000400000 */
[----:B-1----:R-:W-:Y:S01]  /*0770*/  FFMA R28, R10, R28, R11 ;  /* 0x0000001c0a1c7223 */ /* 0x002fe2000000000b */
[----:B----4-:R-:W-:Y:S01]  /*0780*/  SHF.R.U32.HI R8, RZ, 0x4, R23 ;  /* 0x00000004ff087819 */ /* 0x010fe20000011617 */
[----:B------:R-:W-:-:S03]  /*0790*/  IMAD.SHL.U32 R23, R23, 0x4, RZ ;  /* 0x0000000417177824 */ /* 0x000fc600078e00ff */
[----:B------:R-:W-:Y:S02]  /*07a0*/  SHF.L.U32 R31, R8, 0x2, RZ ;  /* 0x00000002081f7819 */ /* 0x000fe400000006ff */
[----:B------:R-:W-:Y:S01]  /*07b0*/  LOP3.LUT R35, R23, 0x3c, RZ, 0xc0, !PT ;  /* 0x0000003c17237812 */ /* 0x000fe200078ec0ff */
[----:B------:R-:W0:Y:S01]  /*07c0*/  LDS.128 R8, [UR4+-0x40] ;  /* 0xffffc004ff087984 */ /* 0x000e220008000c00 */
[----:B------:R-:W0:Y:S03]  /*07d0*/  LDC R32, c[0x3][R31] ;  /* 0x00c000001f207b82 */ /* 0x000e260000000800 */
[----:B------:R-:W3:Y:S05]  /*07e0*/  LD.E.U8 R23, desc[UR10][R20.64+0xa] ;  /* 0x00000a0a14177980 */ /* 0x000eea000c101100 */
[----:B------:R-:W1:Y:S01]  /*07f0*/  LDC R26, c[0x3][R35] ;  /* 0x00c00000231a7b82 */ /* 0x000e620000000800 */
[----:B0-----:R-:W-:-:S04]  /*0800*/  FMUL R9, R32, R9 ;  /* 0x0000000920097220 */ /* 0x001fc80000400000 */
[----:B-1----:R-:W-:Y:S02]  /*0810*/  FFMA R25, R26, R8, R9 ;  /* 0x000000081a197223 */ /* 0x002fe40000000009 */
[----:B------:R-:W4:Y:S01]  /*0820*/  LD.E.U8 R26, desc[UR10][R20.64+0x9] ;  /* 0x0000090a141a7980 */ /* 0x000f22000c101100 */
[----:B------:R-:W-:Y:S01]  /*0830*/  SHF.R.U32.HI R8, RZ, 0x4, R24 ;  /* 0x00000004ff087819 */ /* 0x000fe20000011618 */
[----:B------:R-:W-:-:S03]  /*0840*/  FADD R30, R30, R29 ;  /* 0x0000001d1e1e7221 */ /* 0x000fc60000000000 */
[----:B------:R-:W-:-:S04]  /*0850*/  SHF.L.U32 R29, R8, 0x2, RZ ;  /* 0x00000002081d7819 */ /* 0x000fc800000006ff */
[----:B------:R-:W0:Y:S01]  /*0860*/  LDC R8, c[0x3][R29] ;  /* 0x00c000001d087b82 */ /* 0x000e220000000800 */
[----:B------:R-:W-:-:S04]  /*0870*/  FADD R27, R30, R27 ;  /* 0x0000001b1e1b7221 */ /* 0x000fc80000000000 */
[----:B------:R-:W-:Y:S02]  /*0880*/  FADD R30, R27, R28 ;  /* 0x0000001c1b1e7221 */ /* 0x000fe40000000000 */
[----:B------:R-:W3:Y:S01]  /*0890*/  LD.E.U8 R27, desc[UR10][R20.64+0xb] ;  /* 0x00000b0a141b7980 */ /* 0x000ee2000c101100 */
[----:B0-----:R-:W-:Y:S01]  /*08a0*/  FMUL R11, R11, R8 ;  /* 0x000000080b0b7220 */ /* 0x001fe20000400000 */
[----:B------:R-:W-:-:S04]  /*08b0*/  SHF.L.U32 R24, R24, 0x2, RZ ;  /* 0x0000000218187819 */ /* 0x000fc800000006ff */
[----:B------:R-:W-:-:S04]  /*08c0*/  LOP3.LUT R33, R24, 0x3c, RZ, 0xc0, !PT ;  /* 0x0000003c18217812 */ /* 0x000fc800078ec0ff */
[----:B------:R-:W0:Y:S01]  /*08d0*/  LDC R9, c[0x3][R33] ;  /* 0x00c0000021097b82 */ /* 0x000e220000000800 */
[----:B--2---:R-:W-:Y:S02]  /*08e0*/  SHF.R.U32.HI R8, RZ, 0x4, R22 ;  /* 0x00000004ff087819 */ /* 0x004fe40000011616 */
[----:B------:R-:W-:-:S04]  /*08f0*/  SHF.L.U32 R22, R22, 0x2, RZ ;  /* 0x0000000216167819 */ /* 0x000fc800000006ff */
[----:B------:R-:W-:Y:S02]  /*0900*/  LOP3.LUT R34, R22, 0x3c, RZ, 0xc0, !PT ;  /* 0x0000003c16227812 */ /* 0x000fe400078ec0ff */
[----:B------:R-:W2:Y:S01]  /*0910*/  LD.E.U8 R22, desc[UR10][R20.64+0xc] ;  /* 0x00000c0a14167980 */ /* 0x000ea2000c101100 */
[----:B------:R-:W-:Y:S01]  /*0920*/  IMAD.SHL.U32 R32, R8, 0x4, RZ ;  /* 0x0000000408207824 */ /* 0x000fe200078e00ff */
[----:B------:R-:W1:Y:S01]  /*0930*/  LDC R28, c[0x3][R34] ;  /* 0x00c00000221c7b82 */ /* 0x000e620000000800 */
[----:B0-----:R-:W-:Y:S02]  /*0940*/  FFMA R24, R10, R9, R11 ;  /* 0x000000090a187223 */ /* 0x001fe4000000000b */
[----:B------:R-:W0:Y:S05]  /*0950*/  LDS.128 R8, [UR4+-0x30] ;  /* 0xffffd004ff087984 */ /* 0x000e2a0008000c00 */
[----:B------:R-:W0:Y:S02]  /*0960*/  LDC R32, c[0x3][R32] ;  /* 0x00c0000020207b82 */ /* 0x000e240000000800 */
[----:B0-----:R-:W-:-:S04]  /*0970*/  FMUL R9, R32, R9 ;  /* 0x0000000920097220 */ /* 0x001fc80000400000 */
[----:B-1----:R-:W-:Y:S01]  /*0980*/  FFMA R28, R28, R8, R9 ;  /* 0x000000081c1c7223 */ /* 0x002fe20000000009 */
[----:B------:R-:W-:-:S04]  /*0990*/  FADD R25, R30, R25 ;  /* 0x000000191e197221 */ /* 0x000fc80000000000 */
[----:B------:R-:W-:Y:S01]  /*09a0*/  FADD R25, R25, R24 ;  /* 0x0000001819197221 */ /* 0x000fe20000000000 */
[----:B----4-:R-:W-:-:S04]  /*09b0*/  SHF.R.U32.HI R8, RZ, 0x4, R26 ;  /* 0x00000004ff087819 */ /* 0x010fc8000001161a */
[----:B------:R-:W-:-:S04]  /*09c0*/  SHF.L.U32 R31, R8, 0x2, RZ ;  /* 0x00000002081f7819 */ /* 0x000fc800000006ff */
[----:B------:R-:W0:Y:S01]  /*09d0*/  LDC R8, c[0x3][R31] ;  /* 0x00c000001f087b82 */ /* 0x000e220000000800 */
[----:B------:R-:W-:-:S05]  /*09e0*/  IMAD.SHL.U32 R26, R26, 0x4, RZ ;  /* 0x000000041a1a7824 */ /* 0x000fca00078e00ff */
[----:B------:R-:W-:-:S04]  /*09f0*/  LOP3.LUT R35, R26, 0x3c, RZ, 0xc0, !PT ;  /* 0x0000003c1a237812 */ /* 0x000fc800078ec0ff */
[----:B------:R-:W1:Y:S01]  /*0a00*/  LDC R29, c[0x3][R35] ;  /* 0x00c00000231d7b82 */ /* 0x000e620000000800 */
[----:B0-----:R-:W-:Y:S01]  /*0a10*/  FMUL R11, R11, R8 ;  /* 0x000000080b0b7220 */ /* 0x001fe20000400000 */
[----:B---3--:R-:W-:Y:S02]  /*0a20*/  SHF.R.U32.HI R8, RZ, 0x4, R23 ;  /* 0x00000004ff087819 */ /* 0x008fe40000011617 */
[----:B------:R-:W-:Y:S02]  /*0a30*/  SHF.L.U32 R23, R23, 0x2, RZ ;  /* 0x0000000217177819 */ /* 0x000fe400000006ff */
[----:B------:R-:W-:Y:S02]  /*0a40*/  SHF.L.U32 R33, R8, 0x2, RZ ;  /* 0x0000000208217819 */ /* 0x000fe400000006ff */
[----:B------:R-:W-:Y:S02]  /*0a50*/  LOP3.LUT R30, R23, 0x3c, RZ, 0xc0, !PT ;  /* 0x0000003c171e7812 */ /* 0x000fe400078ec0ff */
[----:B------:R-:W0:Y:S01]  /*0a60*/  LDC R26, c[0x3][R33] ;  /* 0x00c00000211a7b82 */ /* 0x000e220000000800 */
[----:B-1----:R-:W-:-:S02]  /*0a70*/  FFMA R29, R10, R29, R11 ;  /* 0x0000001d0a1d7223 */ /* 0x002fc4000000000b */
[----:B------:R-:W0:Y:S05]  /*0a80*/  LDS.128 R8, [UR4+-0x20] ;  /* 0xffffe004ff087984 */ /* 0x000e2a0008000c00 */
[----:B------:R-:W1:Y:S01]  /*0a90*/  LDC R24, c[0x3][R30] ;  /* 0x00c000001e187b82 */ /* 0x000e620000000800 */
[----:B0-----:R-:W-:-:S04]  /*0aa0*/  FMUL R9, R26, R9 ;  /* 0x000000091a097220 */ /* 0x001fc80000400000 */
[----:B-1----:R-:W-:Y:S01]  /*0ab0*/  FFMA R23, R24, R8, R9 ;  /* 0x0000000818177223 */ /* 0x002fe20000000009 */
[----:B------:R-:W-:Y:S01]  /*0ac0*/  SHF.R.U32.HI R8, RZ, 0x4, R27 ;  /* 0x00000004ff087819 */ /* 0x000fe2000001161b */
[----:B------:R-:W-:-:S03]  /*0ad0*/  IMAD.SHL.U32 R27, R27, 0x4, RZ ;  /* 0x000000041b1b7824 */ /* 0x000fc600078e00ff */
[----:B------:R-:W-:Y:S02]  /*0ae0*/  SHF.L.U32 R32, R8, 0x2, RZ ;  /* 0x0000000208207819 */ /* 0x000fe400000006ff */
[----:B------:R-:W-:Y:S02]  /*0af0*/  LOP3.LUT R34, R27, 0x3c, RZ, 0xc0, !PT ;  /* 0x0000003c1b227812 */ /* 0x000fe400078ec0ff */
[----:B------:R-:W0:Y:S01]  /*0b00*/  LDC R8, c[0x3][R32] ;  /* 0x00c0000020087b82 */ /* 0x000e220000000800 */
[----:B------:R-:W-:Y:S01]  /*0b10*/  FADD R24, R25, R28 ;  /* 0x0000001c19187221 */ /* 0x000fe20000000000 */
[----:B------:R-:W3:Y:S06]  /*0b20*/  LD.E.U8 R27, desc[UR10][R20.64+0xe] ;  /* 0x00000e0a141b7980 */ /* 0x000eec000c101100 */
[----:B------:R-:W1:Y:S01]  /*0b30*/  LDC R9, c[0x3][R34] ;  /* 0x00c0000022097b82 */ /* 0x000e620000000800 */
[----:B--2---:R-:W-:-:S04]  /*0b40*/  SHF.R.U32.HI R25, RZ, 0x4, R22 ;  /* 0x00000004ff197819 */ /* 0x004fc80000011616 */
[----:B------:R-:W-:-:S04]  /*0b50*/  SHF.L.U32 R31, R25, 0x2, RZ ;  /* 0x00000002191f7819 */ /* 0x000fc800000006ff */
[----:B------:R-:W2:Y:S01]  /*0b60*/  LDC R26, c[0x3][R31] ;  /* 0x00c000001f1a7b82 */ /* 0x000ea20000000800 */
[----:B0-----:R-:W-:-:S04]  /*0b70*/  FMUL R11, R11, R8 ;  /* 0x000000080b0b7220 */ /* 0x001fc80000400000 */
[----:B-1----:R-:W-:Y:S02]  /*0b80*/  FFMA R25, R10, R9, R11 ;  /* 0x000000090a197223 */ /* 0x002fe4000000000b */
[----:B------:R-:W2:Y:S02]  /*0b90*/  LDS.128 R8, [UR4+-0x10] ;  /* 0xfffff004ff087984 */ /* 0x000ea40008000c00 */
[----:B--2---:R-:W-:Y:S01]  /*0ba0*/  FMUL R26, R26, R9 ;  /* 0x000000091a1a7220 */ /* 0x004fe20000400000 */
[----:B------:R-:W-:Y:S02]  /*0bb0*/  IMAD.SHL.U32 R9, R22, 0x4, RZ ;  /* 0x0000000416097824 */ /* 0x000fe400078e00ff */
[----:B------:R-:W2:Y:S01]  /*0bc0*/  LD.E.U8 R22, desc[UR10][R20.64+0xd] ;  /* 0x00000d0a14167980 */ /* 0x000ea2000c101100 */
[----:B------:R-:W-:-:S03]  /*0bd0*/  FADD R24, R24, R29 ;  /* 0x0000001d18187221 */ /* 0x000fc60000000000 */
[----:B------:R3:W4:Y:S01]  /*0be0*/  LD.E.U8 R29, desc[UR10][R20.64+0xf] ;  /* 0x00000f0a141d7980 */ /* 0x000722000c101100 */
[----:B------:R-:W-:-:S04]  /*0bf0*/  LOP3.LUT R33, R9, 0x3c, RZ, 0xc0, !PT ;  /* 0x0000003c09217812 */ /* 0x000fc800078ec0ff */
[----:B------:R-:W0:Y:S02]  /*0c00*/  LDC R9, c[0x3][R33] ;  /* 0x00c0000021097b82 */ /* 0x000e240000000800 */
[----:B0-----:R-:W-:Y:S01]  /*0c10*/  FFMA R28, R9, R8, R26 ;  /* 0x00000008091c7223 */ /* 0x001fe2000000001a */
[----:B------:R-:W-:-:S05]  /*0c20*/  IMAD.WIDE.U32 R8, R4, 0x4, R16 ;  /* 0x0000000404087825 */ /* 0x000fca00078e0010 */
[----:B------:R4:W4:Y:S01]  /*0c30*/  LD.E R26, desc[UR10][R8.64] ;  /* 0x0000000a081a7980 */ /* 0x000922000c101900 */
[----:B------:R-:W-:-:S04]  /*0c40*/  FADD R30, R24, R23 ;  /* 0x00000017181e7221 */ /* 0x000fc80000000000 */
[----:B------:R-:W-:-:S04]  /*0c50*/  FADD R25, R30, R25 ;  /* 0x000000191e197221 */ /* 0x000fc80000000000 */
[----:B------:R-:W-:Y:S01]  /*0c60*/  FADD R28, R25, R28 ;  /* 0x0000001c191c7221 */ /* 0x000fe20000000000 */
[----:B------:R-:W-:-:S04]  /*0c70*/  UIADD3 UR6, UPT, UPT, UR6, 0x80, URZ ;  /* 0x0000008006067890 */ /* 0x000fc8000fffe0ff */
[----:B------:R-:W-:Y:S01]  /*0c80*/  UISETP.NE.AND UP0, UPT, UR6, 0x8200, UPT ;  /* 0x000082000600788c */ /* 0x000fe2000bf05270 */
[----:B------:R-:W-:Y:S02]  /*0c90*/  IADD3 R3, PT, PT, R3, 0x10, RZ ;  /* 0x0000001003037810 */ /* 0x000fe40007ffe0ff */
[----:B------:R-:W-:Y:S02]  /*0ca0*/  IADD3 R4, PT, PT, R4, 0x1, RZ ;  /* 0x0000000104047810 */ /* 0x000fe40007ffe0ff */
[----:B---3--:R-:W-:Y:S01]  /*0cb0*/  SHF.R.U32.HI R20, RZ, 0x4, R27 ;  /* 0x00000004ff147819 */ /* 0x008fe2000001161b */
[----:B------:R-:W-:-:S05]  /*0cc0*/  IMAD.SHL.U32 R27, R27, 0x4, RZ ;  /* 0x000000041b1b7824 */ /* 0x000fca00078e00ff */
[----:B------:R-:W-:-:S06]  /*0cd0*/  LOP3.LUT R21, R27, 0x3c, RZ, 0xc0, !PT ;  /* 0x0000003c1b157812 */ /* 0x000fcc00078ec0ff */
[----:B------:R-:W0:Y:S01]  /*0ce0*/  LDC R21, c[0x3][R21] ;  /* 0x00c0000015157b82 */ /* 0x000e220000000800 */
[----:B--2---:R-:W-:-:S04]  /*0cf0*/  SHF.R.U32.HI R23, RZ, 0x4, R22 ;  /* 0x00000004ff177819 */ /* 0x004fc80000011616 */
[----:B------:R-:W-:Y:S02]  /*0d00*/  SHF.L.U32 R24, R23, 0x2, RZ ;  /* 0x0000000217187819 */ /* 0x000fe400000006ff */
[----:B------:R-:W-:-:S04]  /*0d10*/  SHF.L.U32 R22, R22, 0x2, RZ ;  /* 0x0000000216167819 */ /* 0x000fc800000006ff */
[----:B------:R-:W1:Y:S01]  /*0d20*/  LDC R24, c[0x3][R24] ;  /* 0x00c0000018187b82 */ /* 0x000e620000000800 */
[----:B------:R-:W-:-:S07]  /*0d30*/  LOP3.LUT R32, R22, 0x3c, RZ, 0xc0, !PT ;  /* 0x0000003c16207812 */ /* 0x000fce00078ec0ff */
[----:B------:R-:W2:Y:S01]  /*0d40*/  LDC R23, c[0x3][R32] ;  /* 0x00c0000020177b82 */ /* 0x000ea20000000800 */
[----:B----4-:R-:W-:Y:S02]  /*0d50*/  SHF.R.U32.HI R8, RZ, 0x4, R29 ;  /* 0x00000004ff087819 */ /* 0x010fe4000001161d */
[----:B------:R-:W-:-:S03]  /*0d60*/  SHF.L.U32 R22, R20, 0x2, RZ ;  /* 0x0000000214167819 */ /* 0x000fc600000006ff */
[----:B------:R-:W-:Y:S01]  /*0d70*/  IMAD.SHL.U32 R20, R8, 0x4, RZ ;  /* 0x0000000408147824 */ /* 0x000fe200078e00ff */
[----:B------:R-:W-:Y:S02]  /*0d80*/  SHF.L.U32 R29, R29, 0x2, RZ ;  /* 0x000000021d1d7819 */ /* 0x000fe400000006ff */
[----:B------:R-:W3:Y:S02]  /*0d90*/  LDC R22, c[0x3][R22] ;  /* 0x00c0000016167b82 */ /* 0x000ee40000000800 */
[----:B------:R-:W-:-:S06]  /*0da0*/  LOP3.LUT R29, R29, 0x3c, RZ, 0xc0, !PT ;  /* 0x0000003c1d1d7812 */ /* 0x000fcc00078ec0ff */
[----:B------:R-:W4:Y:S01]  /*0db0*/  LDC R20, c[0x3][R20] ;  /* 0x00c0000014147b82 */ /* 0x000f220000000800 */
[----:B-1----:R-:W-:-:S04]  /*0dc0*/  FMUL R11, R11, R24 ;  /* 0x000000180b0b7220 */ /* 0x002fc80000400000 */
[----:B--2---:R-:W-:-:S03]  /*0dd0*/  FFMA R25, R10, R23, R11 ;  /* 0x000000170a197223 */ /* 0x004fc6000000000b */
[----:B------:R-:W1:Y:S01]  /*0de0*/  LDC R23, c[0x3][R29] ;  /* 0x00c000001d177b82 */ /* 0x000e620000000800 */
[----:B------:R-:W3:Y:S01]  /*0df0*/  LDS.128 R8, [UR4] ;  /* 0x00000004ff087984 */ /* 0x000ee20008000c00 */
[----:B------:R-:W-:Y:S01]  /*0e00*/  FADD R25, R28, R25 ;  /* 0x000000191c197221 */ /* 0x000fe20000000000 */
[----:B------:R-:W-:Y:S01]  /*0e10*/  UIADD3 UR4, UPT, UPT, UR4, 0x80, URZ ;  /* 0x0000008004047890 */ /* 0x000fe2000fffe0ff */
[----:B---3--:R-:W-:Y:S01]  /*0e20*/  FMUL R24, R22, R9 ;  /* 0x0000000916187220 */ /* 0x008fe20000400000 */
[----:B----4-:R-:W-:-:S03]  /*0e30*/  FMUL R11, R11, R20 ;  /* 0x000000140b0b7220 */ /* 0x010fc60000400000 */
[----:B0-----:R-:W-:Y:S01]  /*0e40*/  FFMA R8, R21, R8, R24 ;  /* 0x0000000815087223 */ /* 0x001fe20000000018 */
[----:B-1----:R-:W-:-:S03]  /*0e50*/  FFMA R11, R10, R23, R11 ;  /* 0x000000170a0b7223 */ /* 0x002fc6000000000b */
[----:B------:R-:W-:-:S04]  /*0e60*/  FADD R8, R25, R8 ;  /* 0x0000000819087221 */ /* 0x000fc80000000000 */
[----:B------:R-:W-:-:S04]  /*0e70*/  FADD R8, R8, R11 ;  /* 0x0000000b08087221 */ /* 0x000fc80000000000 */
[----:B------:R-:W-:Y:S01]  /*0e80*/  FFMA R5, R26, R8, R5 ;  /* 0x000000081a057223 */ /* 0x000fe20000000005 */
[----:B------:R-:W-:Y:S06]  /*0e90*/  BRA.U UP0, `(.L_x_21) ;  /* 0xfffffff500347547 */ /* 0x000fec000b83ffff */
[----:B------:R-:W-:-:S07]  /*0ea0*/  LEA R4, R2, UR5, 0x2 ;  /* 0x0000000502047c11 */ /* 0x000fce000f8e10ff */
.L_x_22:
[----:B------:R-:W0:Y:S02]  /*0eb0*/  LDS R2, [R4] ;  /* 0x0000000004027984 */ /* 0x000e240000000800 */
[----:B0-----:R-:W-:-:S05]  /*0ec0*/  FADD R3, R5, R2 ;  /* 0x0000000205037221 */ /* 0x001fca0000000000 */
[----:B------:R-:W0:Y:S02]  /*0ed0*/  ATOMS.CAST.SPIN P0, [R4], R2, R3 ;  /* 0x000000020400758d */ /* 0x000e240001800003 */
[----:B0-----:R-:W-:Y:S05]  /*0ee0*/  @!P0 BRA `(.L_x_22) ;  /* 0xfffffffc00f08947 */ /* 0x001fea000383ffff */
.L_x_20:
[----:B------:R-:W-:Y:S05]  /*0ef0*/  BSYNC.RECONVERGENT B0 ;  /* 0x0000000000007941 */ /* 0x000fea0003800200 */
.L_x_19:
[----:B------:R-:W-:-:S05]  /*0f00*/  VIADD R6, R6, 0x1 ;  /* 0x0000000106067836 */ /* 0x000fca0000000000 */
[----:B------:R-:W-:-:S13]  /*0f10*/  ISETP.NE.AND P0, PT, R6, 0x8, PT ;  /* 0x000000080600780c */ /* 0x000fda0003f05270 */
[----:B------:R-:W-:Y:S05]  /*0f20*/  @P0 BRA `(.L_x_23) ;  /* 0xfffffff000cc0947 */ /* 0x000fea000383ffff */
[----:B------:R-:W-:Y:S01]  /*0f30*/  IADD3 R7, PT, PT, R7, 0x80, RZ ;  /* 0x0000008007077810 */ /* 0x000fe20007ffe0ff */
[----:B------:R-:W-:Y:S03]  /*0f40*/  BAR.SYNC.DEFER_BLOCKING 0x0 ;  /* 0x0000000000007b1d */ /* 0x000fe60000010000 */
[----:B------:R-:W-:-:S13]  /*0f50*/  ISETP.GE.U32.AND P0, PT, R7, 0x4000, PT ;  /* 0x000040000700780c */ /* 0x000fda0003f06070 */
[----:B------:R-:W-:Y:S05]  /*0f60*/  @!P0 BRA `(.L_x_24) ;  /* 0xfffffff000b48947 */ /* 0x000fea000383ffff */
[----:B------:R-:W-:Y:S01]  /*0f70*/  IADD3 R12, PT, PT, R12, 0x1, RZ ;  /* 0x000000010c0c7810 */ /* 0x000fe20007ffe0ff */
[----:B------:R-:W-:Y:S01]  /*0f80*/  UMOV UR4, UR5 ;  /* 0x0000000500047c82 */ /* 0x000fe20008000000 */
[----:B------:R-:W-:Y:S01]  /*0f90*/  UMOV UR6, UR7 ;  /* 0x0000000700067c82 */ /* 0x000fe20008000000 */
[----:B------:R-:W-:Y:S01]  /*0fa0*/  BAR.SYNC.DEFER_BLOCKING 0x0 ;  /* 0x0000000000007b1d */ /* 0x000fe20000010000 */
[----:B------:R-:W-:-:S05]  /*0fb0*/  ISETP.NE.AND P0, PT, R12, 0x12, PT ;  /* 0x000000120c00780c */ /* 0x000fca0003f05270 */
[----:B------:R-:W-:Y:S01]  /*0fc0*/  UMOV UR5, UR8 ;  /* 0x0000000800057c82 */ /* 0x000fe20008000000 */
[----:B------:R-:W-:-:S07]  /*0fd0*/  UMOV UR7, UR9 ;  /* 0x0000000900077c82 */ /* 0x000fce0008000000 */
[----:B------:R-:W-:Y:S05]  /*0fe0*/  @P0 BRA `(.L_x_25) ;  /* 0xfffffff0006c0947 */ /* 0x000fea000383ffff */
[----:B------:R-:W-:-:S13]  /*0ff0*/  ISETP.GT.U32.AND P0, PT, R0, 0xff, PT ;  /* 0x000000ff0000780c */ /* 0x000fda0003f04070 */
[----:B------:R-:W-:Y:S05]  /*1000*/  @P0 EXIT ;  /* 0x000000000000094d */ /* 0x000fea0003800000 */
[----:B------:R-:W0:Y:S01]  /*1010*/  S2UR UR5, SR_CgaCtaId ;  /* 0x00000000000579c3 */ /* 0x000e220000008800 */
[----:B------:R-:W-:-:S07]  /*1020*/  UMOV UR4, 0x400 ;  /* 0x0000040000047882 */ /* 0x000fce0000000000 */
[----:B------:R-:W1:Y:S01]  /*1030*/  LDC.64 R2, c[0x0][0x388] ;  /* 0x0000e200ff027b82 */ /* 0x000e620000000a00 */
[----:B0-----:R-:W-:-:S06]  /*1040*/  ULEA UR4, UR5, UR4, 0x18 ;  /* 0x0000000405047291 */ /* 0x001fcc000f8ec0ff */
[----:B------:R-:W-:Y:S01]  /*1050*/  LEA R0, R0, UR4, 0x5 ;  /* 0x0000000400007c11 */ /* 0x000fe2000f8e28ff */
[----:B-1----:R-:W-:-:S04]  /*1060*/  IMAD.WIDE.U32 R2, R13, 0x4, R2 ;  /* 0x000000040d027825 */ /* 0x002fc800078e0002 */
[----:B------:R-:W0:Y:S04]  /*1070*/  LDS.128 R4, [R0] ;  /* 0x0000000000047984 */ /* 0x000e280000000c00 */
[----:B------:R-:W1:Y:S04]  /*1080*/  LDS.128 R8, [R0+0x10] ;  /* 0x0000100000087984 */ /* 0x000e680000000c00 */
[----:B0-----:R-:W-:Y:S04]  /*1090*/  STG.E desc[UR10][R2.64], R4 ;  /* 0x0000000402007986 */ /* 0x001fe8000c10190a */
[----:B------:R-:W-:Y:S04]  /*10a0*/  STG.E desc[UR10][R2.64+0x4], R5 ;  /* 0x0000040502007986 */ /* 0x000fe8000c10190a */
[----:B------:R-:W-:Y:S04]  /*10b0*/  STG.E desc[UR10][R2.64+0x8], R6 ;  /* 0x0000080602007986 */ /* 0x000fe8000c10190a */
[----:B------:R-:W-:Y:S04]  /*10c0*/  STG.E desc[UR10][R2.64+0xc], R7 ;  /* 0x00000c0702007986 */ /* 0x000fe8000c10190a */
[----:B-1----:R-:W-:Y:S04]  /*10d0*/  STG.E desc[UR10][R2.64+0x10], R8 ;  /* 0x0000100802007986 */ /* 0x002fe8000c10190a */
[----:B------:R-:W-:Y:S04]  /*10e0*/  STG.E desc[UR10][R2.64+0x14], R9 ;  /* 0x0000140902007986 */ /* 0x000fe8000c10190a */
[----:B------:R-:W-:Y:S04]  /*10f0*/  STG.E desc[UR10][R2.64+0x18], R10 ;  /* 0x0000180a02007986 */ /* 0x000fe8000c10190a */
[----:B------:R-:W-:Y:S01]  /*1100*/  STG.E desc[UR10][R2.64+0x1c], R11 ;  /* 0x00001c0b02007986 */ /* 0x000fe2000c10190a */
[----:B------:R-:W-:Y:S05]  /*1110*/  EXIT ;  /* 0x000000000000794d */ /* 0x000fea0003800000 */
.L_x_26:
        /* <DEDUP_REMOVED lines=14> */
.L_x_28:


//--------------------- .nv.shared._Z52nvfp4_18layer_persistent_mlp_warp_specialized_kernelPKfPfPK12LayerWeights --------------------------
	.section	.nv.shared._Z52nvfp4_18layer_persistent_mlp_warp_specialized_kernelPKfPfPK12LayerWeights,"aw",@nobits
	.sectionflags	@""
	.align	16
	.zero		1024


//--------------------- .nv.shared.reserved.0     --------------------------
	.section	.nv.shared.reserved.0,"aw",@nobits
	.weak		__nv_reservedSMEM_offset_0_alias
	.size		__nv_reservedSMEM_offset_0_alias, 0, 64
	.other		__nv_reservedSMEM_offset_0_alias,@"STO_CUDA_RESERVED_SHARED STV_DEFAULT"
__nv_reservedSMEM_offset_0_alias:
	.zero		0
	.zero		64


//--------------------- .nv.shared._Z35nvfp4_18layer_persistent_mlp_kernelPKfPfPK12LayerWeights --------------------------
	.section	.nv.shared._Z35nvfp4_18layer_persistent_mlp_kernelPKfPfPK12LayerWeights,"aw",@nobits
	.sectionflags	@""
	.align	16
	.zero		1024


//--------------------- .nv.constant0._Z52nvfp4_18layer_persistent_mlp_warp_specialized_kernelPKfPfPK12LayerWeights --------------------------
	.section	.nv.constant0._Z52nvfp4_18layer_persistent_mlp_warp_specialized_kernelPKfPfPK12LayerWeights,"a",@progbits
	.sectionflags	@""
	.align	4
.nv.constant0._Z52nvfp4_18layer_persistent_mlp_warp_specialized_kernelPKfPfPK12LayerWeights:
	.zero		920


//--------------------- .nv.constant0._Z35nvfp4_18layer_persistent_mlp_kernelPKfPfPK12LayerWeights --------------------------
	.section	.nv.constant0._Z35nvfp4_18layer_persistent_mlp_kernelPKfPfPK12LayerWeights,"a",@progbits
	.sectionflags	@""
	.align	4
.nv.constant0._Z35nvfp4_18layer_persistent_mlp_kernelPKfPfPK12LayerWeights:
	.zero		920


//--------------------- SYMBOLS --------------------------

	.type		.nv.reservedSmem.offset0,@object
	.size		.nv.reservedSmem.offset0,0x4
	.type		.nv.reservedSmem.cap,@object
	.size		.nv.reservedSmem.cap,0x4
